	.target	sm_100a

	.elftype	@"ET_EXEC"


//--------------------- .note.nv.tkinfo           --------------------------
	.section	.note.nv.tkinfo,"",@"SHT_NOTE"
	.sectionflags	@"SHF_NOTE_NV_TKINFO"
	.tkinfo
        /*0018*/ 	.word	0x00000002
        /*0030*/ 	.string	""
        /*0030*/ 	.string	"ptxas"
        /*0030*/ 	.string	"Cuda compilation tools, release 13.0, V13.0.88"
        /*0030*/ 	.string	"Build cuda_13.0.r13.0/compiler.36424714_0"
        /*0030*/ 	.string	"-arch sm_100a -m 64 "



//--------------------- .note.nv.cuinfo           --------------------------
	.section	.note.nv.cuinfo,"",@"SHT_NOTE"
	.sectionflags	@"SHF_NOTE_NV_CUINFO"
        /*0018*/ 	.short	0x0002
        /*001a*/ 	.short	0x0064
        /*001c*/ 	.short	0x0082
	.zero		2


//--------------------- .nv.info                  --------------------------
	.section	.nv.info,"",@"SHT_CUDA_INFO"
	.align	4


	//----- nvinfo : EIATTR_REGCOUNT
	.align		4
        /*0000*/ 	.byte	0x04, 0x2f
        /*0002*/ 	.short	(.L_19 - .L_18)
	.align		4
.L_18:
        /*0004*/ 	.word	index@(_ZN7cutlass13device_kernelINS_4gemm6kernel13GemmUniversalIN4cute5tupleIJiiiiEEENS1_10collective13CollectiveMmaINS1_35MainloopSm100TmaUmmaWarpSpecializedILi36ELi2ELi4ENS5_IJNS4_1CILi2EEENSA_ILi1EEESC_EEEEENS5_IJNSA_ILi128EEENSA_ILi64EEESG_EEENS_12float_e4m3_tENS5_IJlSC_lEEESI_SJ_NS4_8TiledMMAINS4_8MMA_AtomIJNS4_10MMA_TraitsINS4_25SM100_MMA_F8F6F4_2x1SM_SSEJSI_SI_fSF_SG_NS4_17integral_constantINS4_4UMMA5MajorELSQ_0EEESR_NSO_INSP_7ScaleInELSS_0EEEST_EEEEEENS4_6LayoutINS5_IJSC_SC_SC_EEENS5_IJNSA_ILi0EEESY_SY_EEEEENS5_IJNS4_10UnderscoreES11_S11_EEEEENS4_18SM100_TMA_2SM_LOADENS4_14ComposedLayoutINS4_7SwizzleILi2ELi4ELi3EEENS4_18smem_ptr_flag_bitsILi8EEENSW_INS5_IJNSA_ILi8EEESG_EEENS5_IJSG_SC_EEEEEEEvNS4_8identityES14_S1E_vS1F_EENS_8epilogue10collective18CollectiveEpilogueINS1H_23Sm100TmaWarpSpecializedILi1ELi1ELi32ELb0ELb0EEEJNS5_IJSG_SG_SG_EEENS5_IJNSW_ISG_SC_EES1N_EEESI_SJ_SI_SJ_NS1H_6fusion15FusionCallbacksIS1L_NS1P_17LinearCombinationISI_fSI_fLNS_15FloatRoundStyleE2EEES1M_S1O_JEEENS4_5SM1004TMEM4LOAD26SM100_TMEM_LOAD_32dp32b32xENS4_13SM90_TMA_LOADES1E_NS4_39AutoVectorizingCopyWithAssumedAlignmentILi128EEENS4_14SM90_TMA_STOREES1E_S21_S21_EEEvvEEEEvNT_6ParamsE)
        /*0008*/ 	.word	0x0000007b


	//----- nvinfo : EIATTR_FRAME_SIZE
	.align		4
.L_19:
        /*000c*/ 	.byte	0x04, 0x11
        /*000e*/ 	.short	(.L_21 - .L_20)
	.align		4
.L_20:
        /*0010*/ 	.word	index@($__internal_2_$__cuda_sm10x_tcgen05_guardrail_trap_unallocated_columns_being_dealloced)
        /*0014*/ 	.word	0x00000000


	//----- nvinfo : EIATTR_FRAME_SIZE
	.align		4
.L_21:
        /*0018*/ 	.byte	0x04, 0x11
        /*001a*/ 	.short	(.L_23 - .L_22)
	.align		4
.L_22:
        /*001c*/ 	.word	index@($__internal_1_$__cuda_sm10x_tcgen05_guardrail_trap_phase_invalid_during_alloc)
        /*0020*/ 	.word	0x00000000


	//----- nvinfo : EIATTR_FRAME_SIZE
	.align		4
.L_23:
        /*0024*/ 	.byte	0x04, 0x11
        /*0026*/ 	.short	(.L_25 - .L_24)
	.align		4
.L_24:
        /*0028*/ 	.word	index@($__internal_0_$__cuda_sm10x_tcgen05_guardrail_trap_col_being_dealloced_not_returned_by_alloc)
        /*002c*/ 	.word	0x00000000


	//----- nvinfo : EIATTR_FRAME_SIZE
	.align		4
.L_25:
        /*0030*/ 	.byte	0x04, 0x11
        /*0032*/ 	.short	(.L_27 - .L_26)
	.align		4
.L_26:
        /*0034*/ 	.word	index@(_ZN7cutlass13device_kernelINS_4gemm6kernel13GemmUniversalIN4cute5tupleIJiiiiEEENS1_10collective13CollectiveMmaINS1_35MainloopSm100TmaUmmaWarpSpecializedILi36ELi2ELi4ENS5_IJNS4_1CILi2EEENSA_ILi1EEESC_EEEEENS5_IJNSA_ILi128EEENSA_ILi64EEESG_EEENS_12float_e4m3_tENS5_IJlSC_lEEESI_SJ_NS4_8TiledMMAINS4_8MMA_AtomIJNS4_10MMA_TraitsINS4_25SM100_MMA_F8F6F4_2x1SM_SSEJSI_SI_fSF_SG_NS4_17integral_constantINS4_4UMMA5MajorELSQ_0EEESR_NSO_INSP_7ScaleInELSS_0EEEST_EEEEEENS4_6LayoutINS5_IJSC_SC_SC_EEENS5_IJNSA_ILi0EEESY_SY_EEEEENS5_IJNS4_10UnderscoreES11_S11_EEEEENS4_18SM100_TMA_2SM_LOADENS4_14ComposedLayoutINS4_7SwizzleILi2ELi4ELi3EEENS4_18smem_ptr_flag_bitsILi8EEENSW_INS5_IJNSA_ILi8EEESG_EEENS5_IJSG_SC_EEEEEEEvNS4_8identityES14_S1E_vS1F_EENS_8epilogue10collective18CollectiveEpilogueINS1H_23Sm100TmaWarpSpecializedILi1ELi1ELi32ELb0ELb0EEEJNS5_IJSG_SG_SG_EEENS5_IJNSW_ISG_SC_EES1N_EEESI_SJ_SI_SJ_NS1H_6fusion15FusionCallbacksIS1L_NS1P_17LinearCombinationISI_fSI_fLNS_15FloatRoundStyleE2EEES1M_S1O_JEEENS4_5SM1004TMEM4LOAD26SM100_TMEM_LOAD_32dp32b32xENS4_13SM90_TMA_LOADES1E_NS4_39AutoVectorizingCopyWithAssumedAlignmentILi128EEENS4_14SM90_TMA_STOREES1E_S21_S21_EEEvvEEEEvNT_6ParamsE)
        /*0038*/ 	.word	0x00000000


	//----- nvinfo : EIATTR_MIN_STACK_SIZE
	.align		4
.L_27:
        /*003c*/ 	.byte	0x04, 0x12
        /*003e*/ 	.short	(.L_29 - .L_28)
	.align		4
.L_28:
        /*0040*/ 	.word	index@(_ZN7cutlass13device_kernelINS_4gemm6kernel13GemmUniversalIN4cute5tupleIJiiiiEEENS1_10collective13CollectiveMmaINS1_35MainloopSm100TmaUmmaWarpSpecializedILi36ELi2ELi4ENS5_IJNS4_1CILi2EEENSA_ILi1EEESC_EEEEENS5_IJNSA_ILi128EEENSA_ILi64EEESG_EEENS_12float_e4m3_tENS5_IJlSC_lEEESI_SJ_NS4_8TiledMMAINS4_8MMA_AtomIJNS4_10MMA_TraitsINS4_25SM100_MMA_F8F6F4_2x1SM_SSEJSI_SI_fSF_SG_NS4_17integral_constantINS4_4UMMA5MajorELSQ_0EEESR_NSO_INSP_7ScaleInELSS_0EEEST_EEEEEENS4_6LayoutINS5_IJSC_SC_SC_EEENS5_IJNSA_ILi0EEESY_SY_EEEEENS5_IJNS4_10UnderscoreES11_S11_EEEEENS4_18SM100_TMA_2SM_LOADENS4_14ComposedLayoutINS4_7SwizzleILi2ELi4ELi3EEENS4_18smem_ptr_flag_bitsILi8EEENSW_INS5_IJNSA_ILi8EEESG_EEENS5_IJSG_SC_EEEEEEEvNS4_8identityES14_S1E_vS1F_EENS_8epilogue10collective18CollectiveEpilogueINS1H_23Sm100TmaWarpSpecializedILi1ELi1ELi32ELb0ELb0EEEJNS5_IJSG_SG_SG_EEENS5_IJNSW_ISG_SC_EES1N_EEESI_SJ_SI_SJ_NS1H_6fusion15FusionCallbacksIS1L_NS1P_17LinearCombinationISI_fSI_fLNS_15FloatRoundStyleE2EEES1M_S1O_JEEENS4_5SM1004TMEM4LOAD26SM100_TMEM_LOAD_32dp32b32xENS4_13SM90_TMA_LOADES1E_NS4_39AutoVectorizingCopyWithAssumedAlignmentILi128EEENS4_14SM90_TMA_STOREES1E_S21_S21_EEEvvEEEEvNT_6ParamsE)
        /*0044*/ 	.word	0x00000000
.L_29:


//--------------------- .nv.compat                --------------------------
	.section	.nv.compat,"",@"SHT_CUDA_COMPAT_INFO"
	.align	4
        /*0000*/ 	.byte	0x02, 0x09, 0x01, 0x00, 0x02, 0x02, 0x02, 0x00, 0x02, 0x05, 0x05, 0x00, 0x03, 0x07, 0x01, 0x01
        /*0010*/ 	.byte	0x02, 0x03, 0x01, 0x00, 0x02, 0x06, 0x01, 0x00, 0x04, 0x0b, 0x08, 0x00, 0x09, 0x00, 0x00, 0x00
        /*0020*/ 	.byte	0x00, 0x00, 0x00, 0x00


//--------------------- .nv.info._ZN7cutlass13device_kernelINS_4gemm6kernel13GemmUniversalIN4cute5tupleIJiiiiEEENS1_10collective13CollectiveMmaINS1_35MainloopSm100TmaUmmaWarpSpecializedILi36ELi2ELi4ENS5_IJNS4_1CILi2EEENSA_ILi1EEESC_EEEEENS5_IJNSA_ILi128EEENSA_ILi64EEESG_EEENS_12float_e4m3_tENS5_IJlSC_lEEESI_SJ_NS4_8TiledMMAINS4_8MMA_AtomIJNS4_10MMA_TraitsINS4_25SM100_MMA_F8F6F4_2x1SM_SSEJSI_SI_fSF_SG_NS4_17integral_constantINS4_4UMMA5MajorELSQ_0EEESR_NSO_INSP_7ScaleInELSS_0EEEST_EEEEEENS4_6LayoutINS5_IJSC_SC_SC_EEENS5_IJNSA_ILi0EEESY_SY_EEEEENS5_IJNS4_10UnderscoreES11_S11_EEEEENS4_18SM100_TMA_2SM_LOADENS4_14ComposedLayoutINS4_7SwizzleILi2ELi4ELi3EEENS4_18smem_ptr_flag_bitsILi8EEENSW_INS5_IJNSA_ILi8EEESG_EEENS5_IJSG_SC_EEEEEEEvNS4_8identityES14_S1E_vS1F_EENS_8epilogue10collective18CollectiveEpilogueINS1H_23Sm100TmaWarpSpecializedILi1ELi1ELi32ELb0ELb0EEEJNS5_IJSG_SG_SG_EEENS5_IJNSW_ISG_SC_EES1N_EEESI_SJ_SI_SJ_NS1H_6fusion15FusionCallbacksIS1L_NS1P_17LinearCombinationISI_fSI_fLNS_15FloatRoundStyleE2EEES1M_S1O_JEEENS4_5SM1004TMEM4LOAD26SM100_TMEM_LOAD_32dp32b32xENS4_13SM90_TMA_LOADES1E_NS4_39AutoVectorizingCopyWithAssumedAlignmentILi128EEENS4_14SM90_TMA_STOREES1E_S21_S21_EEEvvEEEEvNT_6ParamsE --------------------------
	.section	.nv.info._ZN7cutlass13device_kernelINS_4gemm6kernel13GemmUniversalIN4cute5tupleIJiiiiEEENS1_10collective13CollectiveMmaINS1_35MainloopSm100TmaUmmaWarpSpecializedILi36ELi2ELi4ENS5_IJNS4_1CILi2EEENSA_ILi1EEESC_EEEEENS5_IJNSA_ILi128EEENSA_ILi64EEESG_EEENS_12float_e4m3_tENS5_IJlSC_lEEESI_SJ_NS4_8TiledMMAINS4_8MMA_AtomIJNS4_10MMA_TraitsINS4_25SM100_MMA_F8F6F4_2x1SM_SSEJSI_SI_fSF_SG_NS4_17integral_constantINS4_4UMMA5MajorELSQ_0EEESR_NSO_INSP_7ScaleInELSS_0EEEST_EEEEEENS4_6LayoutINS5_IJSC_SC_SC_EEENS5_IJNSA_ILi0EEESY_SY_EEEEENS5_IJNS4_10UnderscoreES11_S11_EEEEENS4_18SM100_TMA_2SM_LOADENS4_14ComposedLayoutINS4_7SwizzleILi2ELi4ELi3EEENS4_18smem_ptr_flag_bitsILi8EEENSW_INS5_IJNSA_ILi8EEESG_EEENS5_IJSG_SC_EEEEEEEvNS4_8identityES14_S1E_vS1F_EENS_8epilogue10collective18CollectiveEpilogueINS1H_23Sm100TmaWarpSpecializedILi1ELi1ELi32ELb0ELb0EEEJNS5_IJSG_SG_SG_EEENS5_IJNSW_ISG_SC_EES1N_EEESI_SJ_SI_SJ_NS1H_6fusion15FusionCallbacksIS1L_NS1P_17LinearCombinationISI_fSI_fLNS_15FloatRoundStyleE2EEES1M_S1O_JEEENS4_5SM1004TMEM4LOAD26SM100_TMEM_LOAD_32dp32b32xENS4_13SM90_TMA_LOADES1E_NS4_39AutoVectorizingCopyWithAssumedAlignmentILi128EEENS4_14SM90_TMA_STOREES1E_S21_S21_EEEvvEEEEvNT_6ParamsE,"",@"SHT_CUDA_INFO"
	.sectionflags	@""
	.align	4


	//----- nvinfo : EIATTR_CUDA_API_VERSION
	.align		4
        /*0000*/ 	.byte	0x04, 0x37
        /*0002*/ 	.short	(.L_31 - .L_30)
.L_30:
        /*0004*/ 	.word	0x00000082


	//----- nvinfo : EIATTR_KPARAM_INFO
	.align		4
.L_31:
        /*0008*/ 	.byte	0x04, 0x17
        /*000a*/ 	.short	(.L_33 - .L_32)
.L_32:
        /*000c*/ 	.word	0x00000000
        /*0010*/ 	.short	0x0000
        /*0012*/ 	.short	0x0000
        /*0014*/ 	.byte	0x00, 0xf0, 0x01, 0x20


	//----- nvinfo : EIATTR_AT_ENTRY_FRAGMENTS
	.align		4
.L_33:
        /*0018*/ 	.byte	0x04, 0x4f
        /*001a*/ 	.short	(.L_35 - .L_34)


	//   ....[0]....
.L_34:
        /*001c*/ 	.word	0x00000007


	//----- nvinfo : EIATTR_RESERVED_SMEM_USED
	.align		4
.L_35:
        /*0020*/ 	.byte	0x01, 0x41
	.zero		2


	//----- nvinfo : EIATTR_SPARSE_MMA_MASK
	.align		4
        /*0024*/ 	.byte	0x03, 0x50
        /*0026*/ 	.short	0x0000


	//----- nvinfo : EIATTR_TCGEN05_2CTA_USED
	.align		4
        /*0028*/ 	.byte	0x01, 0x52
	.zero		2


	//----- nvinfo : EIATTR_MAXREG_COUNT
	.align		4
        /*002c*/ 	.byte	0x03, 0x1b
        /*002e*/ 	.short	0x00ff


	//----- nvinfo : EIATTR_NUM_BARRIERS
	.align		4
        /*0030*/ 	.byte	0x02, 0x4c
        /*0032*/ 	.byte	0x07
	.zero		1


	//----- nvinfo : EIATTR_EXTERNS
	.align		4
        /*0034*/ 	.byte	0x04, 0x0f
        /*0036*/ 	.short	(.L_37 - .L_36)


	//   ....[0]....
	.align		4
.L_36:
        /*0038*/ 	.word	index@(__assertfail)


	//----- nvinfo : EIATTR_MERCURY_ISA_VERSION
	.align		4
.L_37:
        /*003c*/ 	.byte	0x03, 0x5f
        /*003e*/ 	.short	0x0101


	//----- nvinfo : EIATTR_INT_WARP_WIDE_INSTR_OFFSETS
	.align		4
        /*0040*/ 	.byte	0x04, 0x31
        /*0042*/ 	.short	(.L_39 - .L_38)


	//   ....[0]....
.L_38:
        /*0044*/ 	.word	0x000010e0


	//   ....[1]....
        /*0048*/ 	.word	0x00001180


	//   ....[2]....
        /*004c*/ 	.word	0x000024e0


	//   ....[3]....
        /*0050*/ 	.word	0x000054e0


	//   ....[4]....
        /*0054*/ 	.word	0x00005500


	//   ....[5]....
        /*0058*/ 	.word	0x00005530


	//   ....[6]....
        /*005c*/ 	.word	0x00005f40


	//   ....[7]....
        /*0060*/ 	.word	0x00006060


	//----- nvinfo : EIATTR_COOP_GROUP_MASK_REGIDS
	.align		4
.L_39:
        /*0064*/ 	.byte	0x04, 0x29
        /*0066*/ 	.short	(.L_41 - .L_40)


	//   ....[0]....
.L_40:
        /*0068*/ 	.word	0xffffffff


	//   ....[1]....
        /*006c*/ 	.word	0xffffffff


	//   ....[2]....
        /*0070*/ 	.word	0xffffffff


	//   ....[3]....
        /*0074*/ 	.word	0xffffffff


	//   ....[4]....
        /*0078*/ 	.word	0xffffffff


	//   ....[5]....
        /*007c*/ 	.word	0xffffffff


	//   ....[6]....
        /*0080*/ 	.word	0xffffffff


	//   ....[7]....
        /*0084*/ 	.word	0xffffffff


	//   ....[8]....
        /*0088*/ 	.word	0xffffffff


	//   ....[9]....
        /*008c*/ 	.word	0xffffffff


	//   ....[10]....
        /*0090*/ 	.word	0xffffffff


	//   ....[11]....
        /*0094*/ 	.word	0xffffffff


	//   ....[12]....
        /*0098*/ 	.word	0xffffffff


	//   ....[13]....
        /*009c*/ 	.word	0xffffffff


	//----- nvinfo : EIATTR_COOP_GROUP_INSTR_OFFSETS
	.align		4
.L_41:
        /*00a0*/ 	.byte	0x04, 0x28
        /*00a2*/ 	.short	(.L_43 - .L_42)


	//   ....[0]....
.L_42:
        /*00a4*/ 	.word	0x000000c0


	//   ....[1]....
        /*00a8*/ 	.word	0x00000500


	//   ....[2]....
        /*00ac*/ 	.word	0x00000ab0


	//   ....[3]....
        /*00b0*/ 	.word	0x00000be0


	//   ....[4]....
        /*00b4*/ 	.word	0x00000cd0


	//   ....[5]....
        /*00b8*/ 	.word	0x00000e30


	//   ....[6]....
        /*00bc*/ 	.word	0x00000fc0


	//   ....[7]....
        /*00c0*/ 	.word	0x00001200


	//   ....[8]....
        /*00c4*/ 	.word	0x000023c0


	//   ....[9]....
        /*00c8*/ 	.word	0x000043a0


	//   ....[10]....
        /*00cc*/ 	.word	0x00004870


	//   ....[11]....
        /*00d0*/ 	.word	0x000048a0


	//   ....[12]....
        /*00d4*/ 	.word	0x000053e0


	//   ....[13]....
        /*00d8*/ 	.word	0x000055f0


	//----- nvinfo : EIATTR_VRC_CTA_INIT_COUNT
	.align		4
.L_43:
        /*00dc*/ 	.byte	0x02, 0x4a
        /*00de*/ 	.byte	0x80
	.zero		1


	//----- nvinfo : EIATTR_SYSCALL_OFFSETS
	.align		4
        /*00e0*/ 	.byte	0x04, 0x46
        /*00e2*/ 	.short	(.L_45 - .L_44)


	//   ....[0]....
.L_44:
        /*00e4*/ 	.word	0x00006a60


	//   ....[1]....
        /*00e8*/ 	.word	0x00006ba0


	//   ....[2]....
        /*00ec*/ 	.word	0x000072b0


	//----- nvinfo : EIATTR_MBARRIER_INSTR_OFFSETS
	.align		4
.L_45:
        /*00f0*/ 	.byte	0x04, 0x39
        /*00f2*/ 	.short	(.L_47 - .L_46)


	//   ....[0]....
.L_46:
        /*00f4*/ 	.word	0x00000610
        /*00f8*/ 	.word	0x000000ff
        /*00fc*/ 	.word	0x00000000
        /*0100*/ 	.short	0x0100
        /*0102*/ 	.byte	0x08
	.zero		1


	//   ....[1]....
        /*0104*/ 	.word	0x00000620
        /*0108*/ 	.word	0x000000ff
        /*010c*/ 	.word	0x00000120
        /*0110*/ 	.short	0x0100
        /*0112*/ 	.byte	0x08
	.zero		1


	//   ....[2]....
        /*0114*/ 	.word	0x00000630
        /*0118*/ 	.word	0x000000ff
        /*011c*/ 	.word	0x00000008
        /*0120*/ 	.short	0x0100
        /*0122*/ 	.byte	0x08
	.zero		1


	//   ....[3]....
        /*0124*/ 	.word	0x00000640
        /*0128*/ 	.word	0x000000ff
        /*012c*/ 	.word	0x00000128
        /*0130*/ 	.short	0x0100
        /*0132*/ 	.byte	0x08
	.zero		1


	//   ....[4]....
        /*0134*/ 	.word	0x00000650
        /*0138*/ 	.word	0x000000ff
        /*013c*/ 	.word	0x00000010
        /*0140*/ 	.short	0x0100
        /*0142*/ 	.byte	0x08
	.zero		1


	//   ....[5]....
        /*0144*/ 	.word	0x00000660
        /*0148*/ 	.word	0x000000ff
        /*014c*/ 	.word	0x00000130
        /*0150*/ 	.short	0x0100
        /*0152*/ 	.byte	0x08
	.zero		1


	//   ....[6]....
        /*0154*/ 	.word	0x00000670
        /*0158*/ 	.word	0x000000ff
        /*015c*/ 	.word	0x00000018
        /*0160*/ 	.short	0x0100
        /*0162*/ 	.byte	0x08
	.zero		1


	//   ....[7]....
        /*0164*/ 	.word	0x00000680
        /*0168*/ 	.word	0x000000ff
        /*016c*/ 	.word	0x00000138
        /*0170*/ 	.short	0x0100
        /*0172*/ 	.byte	0x08
	.zero		1


	//   ....[8]....
        /*0174*/ 	.word	0x00000690
        /*0178*/ 	.word	0x000000ff
        /*017c*/ 	.word	0x00000020
        /*0180*/ 	.short	0x0100
        /*0182*/ 	.byte	0x08
	.zero		1


	//   ....[9]....
        /*0184*/ 	.word	0x000006a0
        /*0188*/ 	.word	0x000000ff
        /*018c*/ 	.word	0x00000140
        /*0190*/ 	.short	0x0100
        /*0192*/ 	.byte	0x08
	.zero		1


	//   ....[10]....
        /*0194*/ 	.word	0x000006b0
        /*0198*/ 	.word	0x000000ff
        /*019c*/ 	.word	0x00000028
        /*01a0*/ 	.short	0x0100
        /*01a2*/ 	.byte	0x08
	.zero		1


	//   ....[11]....
        /*01a4*/ 	.word	0x000006c0
        /*01a8*/ 	.word	0x000000ff
        /*01ac*/ 	.word	0x00000148
        /*01b0*/ 	.short	0x0100
        /*01b2*/ 	.byte	0x08
	.zero		1


	//   ....[12]....
        /*01b4*/ 	.word	0x000006d0
        /*01b8*/ 	.word	0x000000ff
        /*01bc*/ 	.word	0x00000030
        /*01c0*/ 	.short	0x0100
        /*01c2*/ 	.byte	0x08
	.zero		1


	//   ....[13]....
        /*01c4*/ 	.word	0x000006e0
        /*01c8*/ 	.word	0x000000ff
        /*01cc*/ 	.word	0x00000150
        /*01d0*/ 	.short	0x0100
        /*01d2*/ 	.byte	0x08
	.zero		1


	//   ....[14]....
        /*01d4*/ 	.word	0x000006f0
        /*01d8*/ 	.word	0x000000ff
        /*01dc*/ 	.word	0x00000038
        /*01e0*/ 	.short	0x0100
        /*01e2*/ 	.byte	0x08
	.zero		1


	//   ....[15]....
        /*01e4*/ 	.word	0x00000700
        /*01e8*/ 	.word	0x000000ff
        /*01ec*/ 	.word	0x00000158
        /*01f0*/ 	.short	0x0100
        /*01f2*/ 	.byte	0x08
	.zero		1


	//   ....[16]....
        /*01f4*/ 	.word	0x00000710
        /*01f8*/ 	.word	0x000000ff
        /*01fc*/ 	.word	0x00000040
        /*0200*/ 	.short	0x0100
        /*0202*/ 	.byte	0x08
	.zero		1


	//   ....[17]....
        /*0204*/ 	.word	0x00000720
        /*0208*/ 	.word	0x000000ff
        /*020c*/ 	.word	0x00000160
        /*0210*/ 	.short	0x0100
        /*0212*/ 	.byte	0x08
	.zero		1


	//   ....[18]....
        /*0214*/ 	.word	0x00000730
        /*0218*/ 	.word	0x000000ff
        /*021c*/ 	.word	0x00000048
        /*0220*/ 	.short	0x0100
        /*0222*/ 	.byte	0x08
	.zero		1


	//   ....[19]....
        /*0224*/ 	.word	0x00000740
        /*0228*/ 	.word	0x000000ff
        /*022c*/ 	.word	0x00000168
        /*0230*/ 	.short	0x0100
        /*0232*/ 	.byte	0x08
	.zero		1


	//   ....[20]....
        /*0234*/ 	.word	0x00000750
        /*0238*/ 	.word	0x000000ff
        /*023c*/ 	.word	0x00000050
        /*0240*/ 	.short	0x0100
        /*0242*/ 	.byte	0x08
	.zero		1


	//   ....[21]....
        /*0244*/ 	.word	0x00000760
        /*0248*/ 	.word	0x000000ff
        /*024c*/ 	.word	0x00000170
        /*0250*/ 	.short	0x0100
        /*0252*/ 	.byte	0x08
	.zero		1


	//   ....[22]....
        /*0254*/ 	.word	0x00000770
        /*0258*/ 	.word	0x000000ff
        /*025c*/ 	.word	0x00000058
        /*0260*/ 	.short	0x0100
        /*0262*/ 	.byte	0x08
	.zero		1


	//   ....[23]....
        /*0264*/ 	.word	0x00000780
        /*0268*/ 	.word	0x000000ff
        /*026c*/ 	.word	0x00000178
        /*0270*/ 	.short	0x0100
        /*0272*/ 	.byte	0x08
	.zero		1


	//   ....[24]....
        /*0274*/ 	.word	0x00000790
        /*0278*/ 	.word	0x000000ff
        /*027c*/ 	.word	0x00000060
        /*0280*/ 	.short	0x0100
        /*0282*/ 	.byte	0x08
	.zero		1


	//   ....[25]....
        /*0284*/ 	.word	0x000007a0
        /*0288*/ 	.word	0x000000ff
        /*028c*/ 	.word	0x00000180
        /*0290*/ 	.short	0x0100
        /*0292*/ 	.byte	0x08
	.zero		1


	//   ....[26]....
        /*0294*/ 	.word	0x000007b0
        /*0298*/ 	.word	0x000000ff
        /*029c*/ 	.word	0x00000068
        /*02a0*/ 	.short	0x0100
        /*02a2*/ 	.byte	0x08
	.zero		1


	//   ....[27]....
        /*02a4*/ 	.word	0x000007c0
        /*02a8*/ 	.word	0x000000ff
        /*02ac*/ 	.word	0x00000188
        /*02b0*/ 	.short	0x0100
        /*02b2*/ 	.byte	0x08
	.zero		1


	//   ....[28]....
        /*02b4*/ 	.word	0x000007d0
        /*02b8*/ 	.word	0x000000ff
        /*02bc*/ 	.word	0x00000070
        /*02c0*/ 	.short	0x0100
        /*02c2*/ 	.byte	0x08
	.zero		1


	//   ....[29]....
        /*02c4*/ 	.word	0x000007e0
        /*02c8*/ 	.word	0x000000ff
        /*02cc*/ 	.word	0x00000190
        /*02d0*/ 	.short	0x0100
        /*02d2*/ 	.byte	0x08
	.zero		1


	//   ....[30]....
        /*02d4*/ 	.word	0x000007f0
        /*02d8*/ 	.word	0x000000ff
        /*02dc*/ 	.word	0x00000078
        /*02e0*/ 	.short	0x0100
        /*02e2*/ 	.byte	0x08
	.zero		1


	//   ....[31]....
        /*02e4*/ 	.word	0x00000800
        /*02e8*/ 	.word	0x000000ff
        /*02ec*/ 	.word	0x00000198
        /*02f0*/ 	.short	0x0100
        /*02f2*/ 	.byte	0x08
	.zero		1


	//   ....[32]....
        /*02f4*/ 	.word	0x00000810
        /*02f8*/ 	.word	0x000000ff
        /*02fc*/ 	.word	0x00000080
        /*0300*/ 	.short	0x0100
        /*0302*/ 	.byte	0x08
	.zero		1


	//   ....[33]....
        /*0304*/ 	.word	0x00000820
        /*0308*/ 	.word	0x000000ff
        /*030c*/ 	.word	0x000001a0
        /*0310*/ 	.short	0x0100
        /*0312*/ 	.byte	0x08
	.zero		1


	//   ....[34]....
        /*0314*/ 	.word	0x00000830
        /*0318*/ 	.word	0x000000ff
        /*031c*/ 	.word	0x00000088
        /*0320*/ 	.short	0x0100
        /*0322*/ 	.byte	0x08
	.zero		1


	//   ....[35]....
        /*0324*/ 	.word	0x00000840
        /*0328*/ 	.word	0x000000ff
        /*032c*/ 	.word	0x000001a8
        /*0330*/ 	.short	0x0100
        /*0332*/ 	.byte	0x08
	.zero		1


	//   ....[36]....
        /*0334*/ 	.word	0x00000850
        /*0338*/ 	.word	0x000000ff
        /*033c*/ 	.word	0x00000090
        /*0340*/ 	.short	0x0100
        /*0342*/ 	.byte	0x08
	.zero		1


	//   ....[37]....
        /*0344*/ 	.word	0x00000860
        /*0348*/ 	.word	0x000000ff
        /*034c*/ 	.word	0x000001b0
        /*0350*/ 	.short	0x0100
        /*0352*/ 	.byte	0x08
	.zero		1


	//   ....[38]....
        /*0354*/ 	.word	0x00000870
        /*0358*/ 	.word	0x000000ff
        /*035c*/ 	.word	0x00000098
        /*0360*/ 	.short	0x0100
        /*0362*/ 	.byte	0x08
	.zero		1


	//   ....[39]....
        /*0364*/ 	.word	0x00000880
        /*0368*/ 	.word	0x000000ff
        /*036c*/ 	.word	0x000001b8
        /*0370*/ 	.short	0x0100
        /*0372*/ 	.byte	0x08
	.zero		1


	//   ....[40]....
        /*0374*/ 	.word	0x00000890
        /*0378*/ 	.word	0x000000ff
        /*037c*/ 	.word	0x000000a0
        /*0380*/ 	.short	0x0100
        /*0382*/ 	.byte	0x08
	.zero		1


	//   ....[41]....
        /*0384*/ 	.word	0x000008a0
        /*0388*/ 	.word	0x000000ff
        /*038c*/ 	.word	0x000001c0
        /*0390*/ 	.short	0x0100
        /*0392*/ 	.byte	0x08
	.zero		1


	//   ....[42]....
        /*0394*/ 	.word	0x000008b0
        /*0398*/ 	.word	0x000000ff
        /*039c*/ 	.word	0x000000a8
        /*03a0*/ 	.short	0x0100
        /*03a2*/ 	.byte	0x08
	.zero		1


	//   ....[43]....
        /*03a4*/ 	.word	0x000008c0
        /*03a8*/ 	.word	0x000000ff
        /*03ac*/ 	.word	0x000001c8
        /*03b0*/ 	.short	0x0100
        /*03b2*/ 	.byte	0x08
	.zero		1


	//   ....[44]....
        /*03b4*/ 	.word	0x000008d0
        /*03b8*/ 	.word	0x000000ff
        /*03bc*/ 	.word	0x000000b0
        /*03c0*/ 	.short	0x0100
        /*03c2*/ 	.byte	0x08
	.zero		1


	//   ....[45]....
        /*03c4*/ 	.word	0x000008e0
        /*03c8*/ 	.word	0x000000ff
        /*03cc*/ 	.word	0x000001d0
        /*03d0*/ 	.short	0x0100
        /*03d2*/ 	.byte	0x08
	.zero		1


	//   ....[46]....
        /*03d4*/ 	.word	0x000008f0
        /*03d8*/ 	.word	0x000000ff
        /*03dc*/ 	.word	0x000000b8
        /*03e0*/ 	.short	0x0100
        /*03e2*/ 	.byte	0x08
	.zero		1


	//   ....[47]....
        /*03e4*/ 	.word	0x00000900
        /*03e8*/ 	.word	0x000000ff
        /*03ec*/ 	.word	0x000001d8
        /*03f0*/ 	.short	0x0100
        /*03f2*/ 	.byte	0x08
	.zero		1


	//   ....[48]....
        /*03f4*/ 	.word	0x00000910
        /*03f8*/ 	.word	0x000000ff
        /*03fc*/ 	.word	0x000000c0
        /*0400*/ 	.short	0x0100
        /*0402*/ 	.byte	0x08
	.zero		1


	//   ....[49]....
        /*0404*/ 	.word	0x00000920
        /*0408*/ 	.word	0x000000ff
        /*040c*/ 	.word	0x000001e0
        /*0410*/ 	.short	0x0100
        /*0412*/ 	.byte	0x08
	.zero		1


	//   ....[50]....
        /*0414*/ 	.word	0x00000930
        /*0418*/ 	.word	0x000000ff
        /*041c*/ 	.word	0x000000c8
        /*0420*/ 	.short	0x0100
        /*0422*/ 	.byte	0x08
	.zero		1


	//   ....[51]....
        /*0424*/ 	.word	0x00000940
        /*0428*/ 	.word	0x000000ff
        /*042c*/ 	.word	0x000001e8
        /*0430*/ 	.short	0x0100
        /*0432*/ 	.byte	0x08
	.zero		1


	//   ....[52]....
        /*0434*/ 	.word	0x00000950
        /*0438*/ 	.word	0x000000ff
        /*043c*/ 	.word	0x000000d0
        /*0440*/ 	.short	0x0100
        /*0442*/ 	.byte	0x08
	.zero		1


	//   ....[53]....
        /*0444*/ 	.word	0x00000960
        /*0448*/ 	.word	0x000000ff
        /*044c*/ 	.word	0x000001f0
        /*0450*/ 	.short	0x0100
        /*0452*/ 	.byte	0x08
	.zero		1


	//   ....[54]....
        /*0454*/ 	.word	0x00000970
        /*0458*/ 	.word	0x000000ff
        /*045c*/ 	.word	0x000000d8
        /*0460*/ 	.short	0x0100
        /*0462*/ 	.byte	0x08
	.zero		1


	//   ....[55]....
        /*0464*/ 	.word	0x00000980
        /*0468*/ 	.word	0x000000ff
        /*046c*/ 	.word	0x000001f8
        /*0470*/ 	.short	0x0100
        /*0472*/ 	.byte	0x08
	.zero		1


	//   ....[56]....
        /*0474*/ 	.word	0x00000990
        /*0478*/ 	.word	0x000000ff
        /*047c*/ 	.word	0x000000e0
        /*0480*/ 	.short	0x0100
        /*0482*/ 	.byte	0x08
	.zero		1


	//   ....[57]....
        /*0484*/ 	.word	0x000009a0
        /*0488*/ 	.word	0x000000ff
        /*048c*/ 	.word	0x00000200
        /*0490*/ 	.short	0x0100
        /*0492*/ 	.byte	0x08
	.zero		1


	//   ....[58]....
        /*0494*/ 	.word	0x000009b0
        /*0498*/ 	.word	0x000000ff
        /*049c*/ 	.word	0x000000e8
        /*04a0*/ 	.short	0x0100
        /*04a2*/ 	.byte	0x08
	.zero		1


	//   ....[59]....
        /*04a4*/ 	.word	0x000009c0
        /*04a8*/ 	.word	0x000000ff
        /*04ac*/ 	.word	0x00000208
        /*04b0*/ 	.short	0x0100
        /*04b2*/ 	.byte	0x08
	.zero		1


	//   ....[60]....
        /*04b4*/ 	.word	0x000009d0
        /*04b8*/ 	.word	0x000000ff
        /*04bc*/ 	.word	0x000000f0
        /*04c0*/ 	.short	0x0100
        /*04c2*/ 	.byte	0x08
	.zero		1


	//   ....[61]....
        /*04c4*/ 	.word	0x000009e0
        /*04c8*/ 	.word	0x000000ff
        /*04cc*/ 	.word	0x00000210
        /*04d0*/ 	.short	0x0100
        /*04d2*/ 	.byte	0x08
	.zero		1


	//   ....[62]....
        /*04d4*/ 	.word	0x000009f0
        /*04d8*/ 	.word	0x000000ff
        /*04dc*/ 	.word	0x000000f8
        /*04e0*/ 	.short	0x0100
        /*04e2*/ 	.byte	0x08
	.zero		1


	//   ....[63]....
        /*04e4*/ 	.word	0x00000a00
        /*04e8*/ 	.word	0x000000ff
        /*04ec*/ 	.word	0x00000218
        /*04f0*/ 	.short	0x0100
        /*04f2*/ 	.byte	0x08
	.zero		1


	//   ....[64]....
        /*04f4*/ 	.word	0x00000a10
        /*04f8*/ 	.word	0x000000ff
        /*04fc*/ 	.word	0x00000100
        /*0500*/ 	.short	0x0100
        /*0502*/ 	.byte	0x08
	.zero		1


	//   ....[65]....
        /*0504*/ 	.word	0x00000a20
        /*0508*/ 	.word	0x000000ff
        /*050c*/ 	.word	0x00000220
        /*0510*/ 	.short	0x0100
        /*0512*/ 	.byte	0x08
	.zero		1


	//   ....[66]....
        /*0514*/ 	.word	0x00000a30
        /*0518*/ 	.word	0x000000ff
        /*051c*/ 	.word	0x00000108
        /*0520*/ 	.short	0x0100
        /*0522*/ 	.byte	0x08
	.zero		1


	//   ....[67]....
        /*0524*/ 	.word	0x00000a40
        /*0528*/ 	.word	0x000000ff
        /*052c*/ 	.word	0x00000228
        /*0530*/ 	.short	0x0100
        /*0532*/ 	.byte	0x08
	.zero		1


	//   ....[68]....
        /*0534*/ 	.word	0x00000a50
        /*0538*/ 	.word	0x000000ff
        /*053c*/ 	.word	0x00000110
        /*0540*/ 	.short	0x0100
        /*0542*/ 	.byte	0x08
	.zero		1


	//   ....[69]....
        /*0544*/ 	.word	0x00000a60
        /*0548*/ 	.word	0x000000ff
        /*054c*/ 	.word	0x00000230
        /*0550*/ 	.short	0x0100
        /*0552*/ 	.byte	0x08
	.zero		1


	//   ....[70]....
        /*0554*/ 	.word	0x00000a70
        /*0558*/ 	.word	0x000000ff
        /*055c*/ 	.word	0x00000118
        /*0560*/ 	.short	0x0100
        /*0562*/ 	.byte	0x08
	.zero		1


	//   ....[71]....
        /*0564*/ 	.word	0x00000a80
        /*0568*/ 	.word	0x000000ff
        /*056c*/ 	.word	0x00000238
        /*0570*/ 	.short	0x0100
        /*0572*/ 	.byte	0x08
	.zero		1


	//   ....[72]....
        /*0574*/ 	.word	0x00000bb0
        /*0578*/ 	.word	0x000000ff
        /*057c*/ 	.word	0x00000240
        /*0580*/ 	.short	0x0100
        /*0582*/ 	.byte	0x09
	.zero		1


	//   ....[73]....
        /*0584*/ 	.word	0x00000bc0
        /*0588*/ 	.word	0x000000ff
        /*058c*/ 	.word	0x00000248
        /*0590*/ 	.short	0x0100
        /*0592*/ 	.byte	0x09
	.zero		1


	//   ....[74]....
        /*0594*/ 	.word	0x00000ca0
        /*0598*/ 	.word	0x000000ff
        /*059c*/ 	.word	0x00000250
        /*05a0*/ 	.short	0x0100
        /*05a2*/ 	.byte	0x08
	.zero		1


	//   ....[75]....
        /*05a4*/ 	.word	0x00000cb0
        /*05a8*/ 	.word	0x000000ff
        /*05ac*/ 	.word	0x00000258
        /*05b0*/ 	.short	0x0100
        /*05b2*/ 	.byte	0x08
	.zero		1


	//   ....[76]....
        /*05b4*/ 	.word	0x00000de0
        /*05b8*/ 	.word	0x000000ff
        /*05bc*/ 	.word	0x00000260
        /*05c0*/ 	.short	0x0100
        /*05c2*/ 	.byte	0x08
	.zero		1


	//   ....[77]....
        /*05c4*/ 	.word	0x00000df0
        /*05c8*/ 	.word	0x000000ff
        /*05cc*/ 	.word	0x00000270
        /*05d0*/ 	.short	0x0100
        /*05d2*/ 	.byte	0x08
	.zero		1


	//   ....[78]....
        /*05d4*/ 	.word	0x00000e00
        /*05d8*/ 	.word	0x000000ff
        /*05dc*/ 	.word	0x00000268
        /*05e0*/ 	.short	0x0100
        /*05e2*/ 	.byte	0x08
	.zero		1


	//   ....[79]....
        /*05e4*/ 	.word	0x00000e10
        /*05e8*/ 	.word	0x000000ff
        /*05ec*/ 	.word	0x00000278
        /*05f0*/ 	.short	0x0100
        /*05f2*/ 	.byte	0x08
	.zero		1


	//   ....[80]....
        /*05f4*/ 	.word	0x00000f30
        /*05f8*/ 	.word	0x000000ff
        /*05fc*/ 	.word	0x00000280
        /*0600*/ 	.short	0x0100
        /*0602*/ 	.byte	0x09
	.zero		1


	//   ....[81]....
        /*0604*/ 	.word	0x00000f40
        /*0608*/ 	.word	0x000000ff
        /*060c*/ 	.word	0x000002a0
        /*0610*/ 	.short	0x0100
        /*0612*/ 	.byte	0x09
	.zero		1


	//   ....[82]....
        /*0614*/ 	.word	0x00000f50
        /*0618*/ 	.word	0x000000ff
        /*061c*/ 	.word	0x00000288
        /*0620*/ 	.short	0x0100
        /*0622*/ 	.byte	0x09
	.zero		1


	//   ....[83]....
        /*0624*/ 	.word	0x00000f60
        /*0628*/ 	.word	0x000000ff
        /*062c*/ 	.word	0x000002a8
        /*0630*/ 	.short	0x0100
        /*0632*/ 	.byte	0x09
	.zero		1


	//   ....[84]....
        /*0634*/ 	.word	0x00000f70
        /*0638*/ 	.word	0x000000ff
        /*063c*/ 	.word	0x00000290
        /*0640*/ 	.short	0x0100
        /*0642*/ 	.byte	0x09
	.zero		1


	//   ....[85]....
        /*0644*/ 	.word	0x00000f80
        /*0648*/ 	.word	0x000000ff
        /*064c*/ 	.word	0x000002b0
        /*0650*/ 	.short	0x0100
        /*0652*/ 	.byte	0x09
	.zero		1


	//   ....[86]....
        /*0654*/ 	.word	0x00000f90
        /*0658*/ 	.word	0x000000ff
        /*065c*/ 	.word	0x00000298
        /*0660*/ 	.short	0x0100
        /*0662*/ 	.byte	0x09
	.zero		1


	//   ....[87]....
        /*0664*/ 	.word	0x00000fa0
        /*0668*/ 	.word	0x000000ff
        /*066c*/ 	.word	0x000002b8
        /*0670*/ 	.short	0x0100
        /*0672*/ 	.byte	0x09
	.zero		1


	//   ....[88]....
        /*0674*/ 	.word	0x00001090
        /*0678*/ 	.word	0x000000ff
        /*067c*/ 	.word	0x000002c0
        /*0680*/ 	.short	0x0100
        /*0682*/ 	.byte	0x08
	.zero		1


	//   ....[89]....
        /*0684*/ 	.word	0x000010a0
        /*0688*/ 	.word	0x000000ff
        /*068c*/ 	.word	0x000002d0
        /*0690*/ 	.short	0x0100
        /*0692*/ 	.byte	0x08
	.zero		1


	//   ....[90]....
        /*0694*/ 	.word	0x000010b0
        /*0698*/ 	.word	0x000000ff
        /*069c*/ 	.word	0x000002c8
        /*06a0*/ 	.short	0x0100
        /*06a2*/ 	.byte	0x08
	.zero		1


	//   ....[91]....
        /*06a4*/ 	.word	0x000010c0
        /*06a8*/ 	.word	0x000000ff
        /*06ac*/ 	.word	0x000002d8
        /*06b0*/ 	.short	0x0100
        /*06b2*/ 	.byte	0x08
	.zero		1


	//   ....[92]....
        /*06b4*/ 	.word	0x000011b0
        /*06b8*/ 	.word	0x000000ff
        /*06bc*/ 	.word	0x000002e0
        /*06c0*/ 	.short	0x0100
        /*06c2*/ 	.byte	0x06
	.zero		1


	//   ....[93]....
        /*06c4*/ 	.word	0x00001bc0
        /*06c8*/ 	.word	0x00000003
        /*06cc*/ 	.word	0x000002d0
        /*06d0*/ 	.short	0x010a
        /*06d2*/ 	.byte	0xff
	.zero		1


	//   ....[94]....
        /*06d4*/ 	.word	0x00001bf0
        /*06d8*/ 	.word	0x00000003
        /*06dc*/ 	.word	0x000002c0
        /*06e0*/ 	.short	0x0101
        /*06e2*/ 	.byte	0xff
	.zero		1


	//   ....[95]....
        /*06e4*/ 	.word	0x00001cf0
        /*06e8*/ 	.word	0x000000ff
        /*06ec*/ 	.word	0x00000120
        /*06f0*/ 	.short	0x010a
        /*06f2*/ 	.byte	0x08
	.zero		1


	//   ....[96]....
        /*06f4*/ 	.word	0x00001dc0
        /*06f8*/ 	.word	0x000000ff
        /*06fc*/ 	.word	0x00000120
        /*0700*/ 	.short	0x010a
        /*0702*/ 	.byte	0x21
	.zero		1


	//   ....[97]....
        /*0704*/ 	.word	0x00001f70
        /*0708*/ 	.word	0x000000ff
        /*070c*/ 	.word	0x00000120
        /*0710*/ 	.short	0x010a
        /*0712*/ 	.byte	0x08
	.zero		1


	//   ....[98]....
        /*0714*/ 	.word	0x00002070
        /*0718*/ 	.word	0x000000ff
        /*071c*/ 	.word	0x00000258
        /*0720*/ 	.short	0x0101
        /*0722*/ 	.byte	0x04
	.zero		1


	//   ....[99]....
        /*0724*/ 	.word	0x00002090
        /*0728*/ 	.word	0x000000ff
        /*072c*/ 	.word	0x00000120
        /*0730*/ 	.short	0x010a
        /*0732*/ 	.byte	0x08
	.zero		1


	//   ....[100]....
        /*0734*/ 	.word	0x00002110
        /*0738*/ 	.word	0x000000ff
        /*073c*/ 	.word	0x00000120
        /*0740*/ 	.short	0x010a
        /*0742*/ 	.byte	0x11
	.zero		1


	//   ....[101]....
        /*0744*/ 	.word	0x000022a0
        /*0748*/ 	.word	0x000000ff
        /*074c*/ 	.word	0x00000120
        /*0750*/ 	.short	0x010a
        /*0752*/ 	.byte	0x08
	.zero		1


	//   ....[102]....
        /*0754*/ 	.word	0x000023f0
        /*0758*/ 	.word	0x00000002
        /*075c*/ 	.word	0x00000260
        /*0760*/ 	.short	0x010a
        /*0762*/ 	.byte	0xff
	.zero		1


	//   ....[103]....
        /*0764*/ 	.word	0x000024b0
        /*0768*/ 	.word	0x00000002
        /*076c*/ 	.word	0x00000000
        /*0770*/ 	.short	0x0101
        /*0772*/ 	.byte	0xff
	.zero		1


	//   ....[104]....
        /*0774*/ 	.word	0x00002a10
        /*0778*/ 	.word	0x000000ff
        /*077c*/ 	.word	0x00000000
        /*0780*/ 	.short	0x010a
        /*0782*/ 	.byte	0x05
	.zero		1


	//   ....[105]....
        /*0784*/ 	.word	0x00002aa0
        /*0788*/ 	.word	0x000000ff
        /*078c*/ 	.word	0x00000000
        /*0790*/ 	.short	0x010a
        /*0792*/ 	.byte	0x05
	.zero		1


	//   ....[106]....
        /*0794*/ 	.word	0x00002b30
        /*0798*/ 	.word	0x000000ff
        /*079c*/ 	.word	0x00000000
        /*07a0*/ 	.short	0x010a
        /*07a2*/ 	.byte	0x05
	.zero		1


	//   ....[107]....
        /*07a4*/ 	.word	0x00002bc0
        /*07a8*/ 	.word	0x000000ff
        /*07ac*/ 	.word	0x00000000
        /*07b0*/ 	.short	0x010a
        /*07b2*/ 	.byte	0x05
	.zero		1


	//   ....[108]....
        /*07b4*/ 	.word	0x00002c50
        /*07b8*/ 	.word	0x000000ff
        /*07bc*/ 	.word	0x00000000
        /*07c0*/ 	.short	0x010a
        /*07c2*/ 	.byte	0x05
	.zero		1


	//   ....[109]....
        /*07c4*/ 	.word	0x00002ce0
        /*07c8*/ 	.word	0x000000ff
        /*07cc*/ 	.word	0x00000000
        /*07d0*/ 	.short	0x010a
        /*07d2*/ 	.byte	0x05
	.zero		1


	//   ....[110]....
        /*07d4*/ 	.word	0x00002d70
        /*07d8*/ 	.word	0x000000ff
        /*07dc*/ 	.word	0x00000000
        /*07e0*/ 	.short	0x010a
        /*07e2*/ 	.byte	0x05
	.zero		1


	//   ....[111]....
        /*07e4*/ 	.word	0x00002e00
        /*07e8*/ 	.word	0x000000ff
        /*07ec*/ 	.word	0x00000000
        /*07f0*/ 	.short	0x010a
        /*07f2*/ 	.byte	0x05
	.zero		1


	//   ....[112]....
        /*07f4*/ 	.word	0x00002e90
        /*07f8*/ 	.word	0x000000ff
        /*07fc*/ 	.word	0x00000000
        /*0800*/ 	.short	0x010a
        /*0802*/ 	.byte	0x05
	.zero		1


	//   ....[113]....
        /*0804*/ 	.word	0x00002f20
        /*0808*/ 	.word	0x000000ff
        /*080c*/ 	.word	0x00000000
        /*0810*/ 	.short	0x010a
        /*0812*/ 	.byte	0x05
	.zero		1


	//   ....[114]....
        /*0814*/ 	.word	0x00002fb0
        /*0818*/ 	.word	0x000000ff
        /*081c*/ 	.word	0x00000000
        /*0820*/ 	.short	0x010a
        /*0822*/ 	.byte	0x05
	.zero		1


	//   ....[115]....
        /*0824*/ 	.word	0x00003040
        /*0828*/ 	.word	0x000000ff
        /*082c*/ 	.word	0x00000000
        /*0830*/ 	.short	0x010a
        /*0832*/ 	.byte	0x05
	.zero		1


	//   ....[116]....
        /*0834*/ 	.word	0x000030d0
        /*0838*/ 	.word	0x000000ff
        /*083c*/ 	.word	0x00000000
        /*0840*/ 	.short	0x010a
        /*0842*/ 	.byte	0x05
	.zero		1


	//   ....[117]....
        /*0844*/ 	.word	0x00003160
        /*0848*/ 	.word	0x000000ff
        /*084c*/ 	.word	0x00000000
        /*0850*/ 	.short	0x010a
        /*0852*/ 	.byte	0x05
	.zero		1


	//   ....[118]....
        /*0854*/ 	.word	0x000031f0
        /*0858*/ 	.word	0x000000ff
        /*085c*/ 	.word	0x00000000
        /*0860*/ 	.short	0x010a
        /*0862*/ 	.byte	0x05
	.zero		1


	//   ....[119]....
        /*0864*/ 	.word	0x00003280
        /*0868*/ 	.word	0x000000ff
        /*086c*/ 	.word	0x00000000
        /*0870*/ 	.short	0x010a
        /*0872*/ 	.byte	0x05
	.zero		1


	//   ....[120]....
        /*0874*/ 	.word	0x00003310
        /*0878*/ 	.word	0x000000ff
        /*087c*/ 	.word	0x00000000
        /*0880*/ 	.short	0x010a
        /*0882*/ 	.byte	0x05
	.zero		1


	//   ....[121]....
        /*0884*/ 	.word	0x000033a0
        /*0888*/ 	.word	0x000000ff
        /*088c*/ 	.word	0x00000000
        /*0890*/ 	.short	0x010a
        /*0892*/ 	.byte	0x05
	.zero		1


	//   ....[122]....
        /*0894*/ 	.word	0x00003430
        /*0898*/ 	.word	0x000000ff
        /*089c*/ 	.word	0x00000000
        /*08a0*/ 	.short	0x010a
        /*08a2*/ 	.byte	0x05
	.zero		1


	//   ....[123]....
        /*08a4*/ 	.word	0x000034c0
        /*08a8*/ 	.word	0x000000ff
        /*08ac*/ 	.word	0x00000000
        /*08b0*/ 	.short	0x010a
        /*08b2*/ 	.byte	0x05
	.zero		1


	//   ....[124]....
        /*08b4*/ 	.word	0x00003550
        /*08b8*/ 	.word	0x000000ff
        /*08bc*/ 	.word	0x00000000
        /*08c0*/ 	.short	0x010a
        /*08c2*/ 	.byte	0x05
	.zero		1


	//   ....[125]....
        /*08c4*/ 	.word	0x000035e0
        /*08c8*/ 	.word	0x000000ff
        /*08cc*/ 	.word	0x00000000
        /*08d0*/ 	.short	0x010a
        /*08d2*/ 	.byte	0x05
	.zero		1


	//   ....[126]....
        /*08d4*/ 	.word	0x00003670
        /*08d8*/ 	.word	0x000000ff
        /*08dc*/ 	.word	0x00000000
        /*08e0*/ 	.short	0x010a
        /*08e2*/ 	.byte	0x05
	.zero		1


	//   ....[127]....
        /*08e4*/ 	.word	0x00003700
        /*08e8*/ 	.word	0x000000ff
        /*08ec*/ 	.word	0x00000000
        /*08f0*/ 	.short	0x010a
        /*08f2*/ 	.byte	0x05
	.zero		1


	//   ....[128]....
        /*08f4*/ 	.word	0x00003790
        /*08f8*/ 	.word	0x000000ff
        /*08fc*/ 	.word	0x00000000
        /*0900*/ 	.short	0x010a
        /*0902*/ 	.byte	0x05
	.zero		1


	//   ....[129]....
        /*0904*/ 	.word	0x00003820
        /*0908*/ 	.word	0x000000ff
        /*090c*/ 	.word	0x00000000
        /*0910*/ 	.short	0x010a
        /*0912*/ 	.byte	0x05
	.zero		1


	//   ....[130]....
        /*0914*/ 	.word	0x000038b0
        /*0918*/ 	.word	0x000000ff
        /*091c*/ 	.word	0x00000000
        /*0920*/ 	.short	0x010a
        /*0922*/ 	.byte	0x05
	.zero		1


	//   ....[131]....
        /*0924*/ 	.word	0x00003940
        /*0928*/ 	.word	0x000000ff
        /*092c*/ 	.word	0x00000000
        /*0930*/ 	.short	0x010a
        /*0932*/ 	.byte	0x05
	.zero		1


	//   ....[132]....
        /*0934*/ 	.word	0x000039d0
        /*0938*/ 	.word	0x000000ff
        /*093c*/ 	.word	0x00000000
        /*0940*/ 	.short	0x010a
        /*0942*/ 	.byte	0x05
	.zero		1


	//   ....[133]....
        /*0944*/ 	.word	0x00003a60
        /*0948*/ 	.word	0x000000ff
        /*094c*/ 	.word	0x00000000
        /*0950*/ 	.short	0x010a
        /*0952*/ 	.byte	0x05
	.zero		1


	//   ....[134]....
        /*0954*/ 	.word	0x00003af0
        /*0958*/ 	.word	0x000000ff
        /*095c*/ 	.word	0x00000000
        /*0960*/ 	.short	0x010a
        /*0962*/ 	.byte	0x05
	.zero		1


	//   ....[135]....
        /*0964*/ 	.word	0x00003b80
        /*0968*/ 	.word	0x000000ff
        /*096c*/ 	.word	0x00000000
        /*0970*/ 	.short	0x010a
        /*0972*/ 	.byte	0x05
	.zero		1


	//   ....[136]....
        /*0974*/ 	.word	0x00003c10
        /*0978*/ 	.word	0x000000ff
        /*097c*/ 	.word	0x00000000
        /*0980*/ 	.short	0x010a
        /*0982*/ 	.byte	0x05
	.zero		1


	//   ....[137]....
        /*0984*/ 	.word	0x00003ca0
        /*0988*/ 	.word	0x000000ff
        /*098c*/ 	.word	0x00000000
        /*0990*/ 	.short	0x010a
        /*0992*/ 	.byte	0x05
	.zero		1


	//   ....[138]....
        /*0994*/ 	.word	0x00003d30
        /*0998*/ 	.word	0x000000ff
        /*099c*/ 	.word	0x00000000
        /*09a0*/ 	.short	0x010a
        /*09a2*/ 	.byte	0x05
	.zero		1


	//   ....[139]....
        /*09a4*/ 	.word	0x00003dd0
        /*09a8*/ 	.word	0x00000000
        /*09ac*/ 	.word	0x00000000
        /*09b0*/ 	.short	0x010a
        /*09b2*/ 	.byte	0xff
	.zero		1


	//   ....[140]....
        /*09b4*/ 	.word	0x00003f00
        /*09b8*/ 	.word	0x00000000
        /*09bc*/ 	.word	0x000002c0
        /*09c0*/ 	.short	0x010a
        /*09c2*/ 	.byte	0xff
	.zero		1


	//   ....[141]....
        /*09c4*/ 	.word	0x00003f70
        /*09c8*/ 	.word	0x00000004
        /*09cc*/ 	.word	0x00000000
        /*09d0*/ 	.short	0x0101
        /*09d2*/ 	.byte	0xff
	.zero		1


	//   ....[142]....
        /*09d4*/ 	.word	0x00003f90
        /*09d8*/ 	.word	0x000000ff
        /*09dc*/ 	.word	0x00000270
        /*09e0*/ 	.short	0x010a
        /*09e2*/ 	.byte	0x05
	.zero		1


	//   ....[143]....
        /*09e4*/ 	.word	0x000040b0
        /*09e8*/ 	.word	0x00000000
        /*09ec*/ 	.word	0x00000260
        /*09f0*/ 	.short	0x010a
        /*09f2*/ 	.byte	0xff
	.zero		1


	//   ....[144]....
        /*09f4*/ 	.word	0x000041b0
        /*09f8*/ 	.word	0x00000000
        /*09fc*/ 	.word	0x00000000
        /*0a00*/ 	.short	0x0101
        /*0a02*/ 	.byte	0xff
	.zero		1


	//   ....[145]....
        /*0a04*/ 	.word	0x00004240
        /*0a08*/ 	.word	0x000000ff
        /*0a0c*/ 	.word	0x00000270
        /*0a10*/ 	.short	0x0106
        /*0a12*/ 	.byte	0x05
	.zero		1


	//   ....[146]....
        /*0a14*/ 	.word	0x00004260
        /*0a18*/ 	.word	0x000000ff
        /*0a1c*/ 	.word	0x00000270
        /*0a20*/ 	.short	0x010a
        /*0a22*/ 	.byte	0x05
	.zero		1


	//   ....[147]....
        /*0a24*/ 	.word	0x000042f0
        /*0a28*/ 	.word	0x000000ff
        /*0a2c*/ 	.word	0x00000270
        /*0a30*/ 	.short	0x0106
        /*0a32*/ 	.byte	0x04
	.zero		1


	//   ....[148]....
        /*0a34*/ 	.word	0x00004330
        /*0a38*/ 	.word	0x00000000
        /*0a3c*/ 	.word	0x00000270
        /*0a40*/ 	.short	0x010a
        /*0a42*/ 	.byte	0xff
	.zero		1


	//   ....[149]....
        /*0a44*/ 	.word	0x00004570
        /*0a48*/ 	.word	0x000000ff
        /*0a4c*/ 	.word	0x00000008
        /*0a50*/ 	.short	0x010a
        /*0a52*/ 	.byte	0x06
	.zero		1


	//   ....[150]....
        /*0a54*/ 	.word	0x00004590
        /*0a58*/ 	.word	0x000000ff
        /*0a5c*/ 	.word	0x00000008
        /*0a60*/ 	.short	0x010a
        /*0a62*/ 	.byte	0x06
	.zero		1


	//   ....[151]....
        /*0a64*/ 	.word	0x00004720
        /*0a68*/ 	.word	0x000000ff
        /*0a6c*/ 	.word	0x00000008
        /*0a70*/ 	.short	0x010a
        /*0a72*/ 	.byte	0x06
	.zero		1


	//   ....[152]....
        /*0a74*/ 	.word	0x00004740
        /*0a78*/ 	.word	0x000000ff
        /*0a7c*/ 	.word	0x00000008
        /*0a80*/ 	.short	0x010a
        /*0a82*/ 	.byte	0x06
	.zero		1


	//   ....[153]....
        /*0a84*/ 	.word	0x00004800
        /*0a88*/ 	.word	0x000000ff
        /*0a8c*/ 	.word	0x00000000
        /*0a90*/ 	.short	0x0101
        /*0a92*/ 	.byte	0x07
	.zero		1


	//   ....[154]....
        /*0a94*/ 	.word	0x00004b00
        /*0a98*/ 	.word	0x00000000
        /*0a9c*/ 	.word	0x00000260
        /*0aa0*/ 	.short	0x010a
        /*0aa2*/ 	.byte	0xff
	.zero		1


	//   ....[155]....
        /*0aa4*/ 	.word	0x00004bc0
        /*0aa8*/ 	.word	0x00000000
        /*0aac*/ 	.word	0x00000000
        /*0ab0*/ 	.short	0x0101
        /*0ab2*/ 	.byte	0xff
	.zero		1


	//   ....[156]....
        /*0ab4*/ 	.word	0x00004c80
        /*0ab8*/ 	.word	0x000000ff
        /*0abc*/ 	.word	0x00000000
        /*0ac0*/ 	.short	0x010a
        /*0ac2*/ 	.byte	0x06
	.zero		1


	//   ....[157]....
        /*0ac4*/ 	.word	0x00004c90
        /*0ac8*/ 	.word	0x000000ff
        /*0acc*/ 	.word	0x000002a0
        /*0ad0*/ 	.short	0x010a
        /*0ad2*/ 	.byte	0x0a
	.zero		1


	//   ....[158]....
        /*0ad4*/ 	.word	0x00004d40
        /*0ad8*/ 	.word	0x000000ff
        /*0adc*/ 	.word	0x00000000
        /*0ae0*/ 	.short	0x010a
        /*0ae2*/ 	.byte	0x09
	.zero		1


	//   ....[159]....
        /*0ae4*/ 	.word	0x00004e80
        /*0ae8*/ 	.word	0x000000ff
        /*0aec*/ 	.word	0x00000000
        /*0af0*/ 	.short	0x010a
        /*0af2*/ 	.byte	0x06
	.zero		1


	//   ....[160]....
        /*0af4*/ 	.word	0x000050d0
        /*0af8*/ 	.word	0x000000ff
        /*0afc*/ 	.word	0x00000000
        /*0b00*/ 	.short	0x010a
        /*0b02*/ 	.byte	0x07
	.zero		1


	//   ....[161]....
        /*0b04*/ 	.word	0x00005160
        /*0b08*/ 	.word	0x000000ff
        /*0b0c*/ 	.word	0x00000000
        /*0b10*/ 	.short	0x010a
        /*0b12*/ 	.byte	0x07
	.zero		1


	//   ....[162]....
        /*0b14*/ 	.word	0x000051f0
        /*0b18*/ 	.word	0x000000ff
        /*0b1c*/ 	.word	0x00000000
        /*0b20*/ 	.short	0x010a
        /*0b22*/ 	.byte	0x07
	.zero		1


	//   ....[163]....
        /*0b24*/ 	.word	0x00005290
        /*0b28*/ 	.word	0x00000000
        /*0b2c*/ 	.word	0x00000000
        /*0b30*/ 	.short	0x010a
        /*0b32*/ 	.byte	0xff
	.zero		1


	//   ....[164]....
        /*0b34*/ 	.word	0x000052d0
        /*0b38*/ 	.word	0x00000000
        /*0b3c*/ 	.word	0x00000000
        /*0b40*/ 	.short	0x010a
        /*0b42*/ 	.byte	0xff
	.zero		1


	//   ....[165]....
        /*0b44*/ 	.word	0x00005340
        /*0b48*/ 	.word	0x000000ff
        /*0b4c*/ 	.word	0x00000000
        /*0b50*/ 	.short	0x0101
        /*0b52*/ 	.byte	0x05
	.zero		1


	//   ....[166]....
        /*0b54*/ 	.word	0x00005380
        /*0b58*/ 	.word	0x000000ff
        /*0b5c*/ 	.word	0x000002e0
        /*0b60*/ 	.short	0x010a
        /*0b62*/ 	.byte	0x08
	.zero		1


	//   ....[167]....
        /*0b64*/ 	.word	0x000053d0
        /*0b68*/ 	.word	0x000000ff
        /*0b6c*/ 	.word	0x00000000
        /*0b70*/ 	.short	0x0101
        /*0b72*/ 	.byte	0x05
	.zero		1


	//   ....[168]....
        /*0b74*/ 	.word	0x000057e0
        /*0b78*/ 	.word	0x00000000
        /*0b7c*/ 	.word	0x00000260
        /*0b80*/ 	.short	0x010a
        /*0b82*/ 	.byte	0xff
	.zero		1


	//   ....[169]....
        /*0b84*/ 	.word	0x000058d0
        /*0b88*/ 	.word	0x00000000
        /*0b8c*/ 	.word	0x00000000
        /*0b90*/ 	.short	0x0101
        /*0b92*/ 	.byte	0xff
	.zero		1


	//   ....[170]....
        /*0b94*/ 	.word	0x00005bf0
        /*0b98*/ 	.word	0x000000ff
        /*0b9c*/ 	.word	0x00000258
        /*0ba0*/ 	.short	0x010a
        /*0ba2*/ 	.byte	0x06
	.zero		1


	//   ....[171]....
        /*0ba4*/ 	.word	0x00005d70
        /*0ba8*/ 	.word	0x000000ff
        /*0bac*/ 	.word	0x00000248
        /*0bb0*/ 	.short	0x010a
        /*0bb2*/ 	.byte	0x06
	.zero		1


	//   ....[172]....
        /*0bb4*/ 	.word	0x000060a0
        /*0bb8*/ 	.word	0x000000ff
        /*0bbc*/ 	.word	0x00000240
        /*0bc0*/ 	.short	0x010b
        /*0bc2*/ 	.byte	0x06
	.zero		1


	//   ....[173]....
        /*0bc4*/ 	.word	0x000060c0
        /*0bc8*/ 	.word	0x000000ff
        /*0bcc*/ 	.word	0x00000000
        /*0bd0*/ 	.short	0x0101
        /*0bd2*/ 	.byte	0x25
	.zero		1


	//   ....[174]....
        /*0bd4*/ 	.word	0x00006100
        /*0bd8*/ 	.word	0x00000000
        /*0bdc*/ 	.word	0x00000248
        /*0be0*/ 	.short	0x010a
        /*0be2*/ 	.byte	0xff
	.zero		1


	//   ....[175]....
        /*0be4*/ 	.word	0x00006470
        /*0be8*/ 	.word	0x00000000
        /*0bec*/ 	.word	0x00000260
        /*0bf0*/ 	.short	0x010a
        /*0bf2*/ 	.byte	0xff
	.zero		1


	//   ....[176]....
        /*0bf4*/ 	.word	0x00006580
        /*0bf8*/ 	.word	0x00000000
        /*0bfc*/ 	.word	0x00000000
        /*0c00*/ 	.short	0x0101
        /*0c02*/ 	.byte	0xff
	.zero		1


	//   ....[177]....
        /*0c04*/ 	.word	0x00006ef0
        /*0c08*/ 	.word	0x000000ff
        /*0c0c*/ 	.word	0x00000240
        /*0c10*/ 	.short	0x010a
        /*0c12*/ 	.byte	0x2b
	.zero		1


	//   ....[178]....
        /*0c14*/ 	.word	0x00006f00
        /*0c18*/ 	.word	0x00000071
        /*0c1c*/ 	.word	0x00000280
        /*0c20*/ 	.short	0x010a
        /*0c22*/ 	.byte	0xff
	.zero		1


	//   ....[179]....
        /*0c24*/ 	.word	0x00007050
        /*0c28*/ 	.word	0x000000ff
        /*0c2c*/ 	.word	0x00000240
        /*0c30*/ 	.short	0x010a
        /*0c32*/ 	.byte	0x2b
	.zero		1


	//   ....[180]....
        /*0c34*/ 	.word	0x00007130
        /*0c38*/ 	.word	0x000000ff
        /*0c3c*/ 	.word	0x00000000
        /*0c40*/ 	.short	0x0101
        /*0c42*/ 	.byte	0x04
	.zero		1


	//   ....[181]....
        /*0c44*/ 	.word	0x00007190
        /*0c48*/ 	.word	0x00000071
        /*0c4c*/ 	.word	0x00000280
        /*0c50*/ 	.short	0x010a
        /*0c52*/ 	.byte	0xff
	.zero		1


	//   ....[182]....
        /*0c54*/ 	.word	0x00007430
        /*0c58*/ 	.word	0x00000071
        /*0c5c*/ 	.word	0x00000000
        /*0c60*/ 	.short	0x0101
        /*0c62*/ 	.byte	0xff
	.zero		1


	//   ....[183]....
        /*0c64*/ 	.word	0x00007dd0
        /*0c68*/ 	.word	0x00000003
        /*0c6c*/ 	.word	0x000002d0
        /*0c70*/ 	.short	0x010a
        /*0c72*/ 	.byte	0xff
	.zero		1


	//   ....[184]....
        /*0c74*/ 	.word	0x00007e30
        /*0c78*/ 	.word	0x00000002
        /*0c7c*/ 	.word	0x00000120
        /*0c80*/ 	.short	0x010a
        /*0c82*/ 	.byte	0xff
	.zero		1


	//   ....[185]....
        /*0c84*/ 	.word	0x00007e90
        /*0c88*/ 	.word	0x00000002
        /*0c8c*/ 	.word	0x00000120
        /*0c90*/ 	.short	0x010a
        /*0c92*/ 	.byte	0xff
	.zero		1


	//   ....[186]....
        /*0c94*/ 	.word	0x00007ee0
        /*0c98*/ 	.word	0x00000002
        /*0c9c*/ 	.word	0x00000260
        /*0ca0*/ 	.short	0x010a
        /*0ca2*/ 	.byte	0xff
	.zero		1


	//   ....[187]....
        /*0ca4*/ 	.word	0x00007f40
        /*0ca8*/ 	.word	0x00000000
        /*0cac*/ 	.word	0x00000000
        /*0cb0*/ 	.short	0x010a
        /*0cb2*/ 	.byte	0xff
	.zero		1


	//   ....[188]....
        /*0cb4*/ 	.word	0x00007fa0
        /*0cb8*/ 	.word	0x00000000
        /*0cbc*/ 	.word	0x00000000
        /*0cc0*/ 	.short	0x010a
        /*0cc2*/ 	.byte	0xff
	.zero		1


	//   ....[189]....
        /*0cc4*/ 	.word	0x00008000
        /*0cc8*/ 	.word	0x00000000
        /*0ccc*/ 	.word	0x00000000
        /*0cd0*/ 	.short	0x010a
        /*0cd2*/ 	.byte	0xff
	.zero		1


	//   ....[190]....
        /*0cd4*/ 	.word	0x00008060
        /*0cd8*/ 	.word	0x00000000
        /*0cdc*/ 	.word	0x00000000
        /*0ce0*/ 	.short	0x010a
        /*0ce2*/ 	.byte	0xff
	.zero		1


	//   ....[191]....
        /*0ce4*/ 	.word	0x000080c0
        /*0ce8*/ 	.word	0x00000000
        /*0cec*/ 	.word	0x00000000
        /*0cf0*/ 	.short	0x010a
        /*0cf2*/ 	.byte	0xff
	.zero		1


	//   ....[192]....
        /*0cf4*/ 	.word	0x00008120
        /*0cf8*/ 	.word	0x00000000
        /*0cfc*/ 	.word	0x00000000
        /*0d00*/ 	.short	0x010a
        /*0d02*/ 	.byte	0xff
	.zero		1


	//   ....[193]....
        /*0d04*/ 	.word	0x00008180
        /*0d08*/ 	.word	0x00000000
        /*0d0c*/ 	.word	0x00000000
        /*0d10*/ 	.short	0x010a
        /*0d12*/ 	.byte	0xff
	.zero		1


	//   ....[194]....
        /*0d14*/ 	.word	0x000081e0
        /*0d18*/ 	.word	0x00000000
        /*0d1c*/ 	.word	0x00000000
        /*0d20*/ 	.short	0x010a
        /*0d22*/ 	.byte	0xff
	.zero		1


	//   ....[195]....
        /*0d24*/ 	.word	0x00008240
        /*0d28*/ 	.word	0x00000000
        /*0d2c*/ 	.word	0x00000000
        /*0d30*/ 	.short	0x010a
        /*0d32*/ 	.byte	0xff
	.zero		1


	//   ....[196]....
        /*0d34*/ 	.word	0x000082a0
        /*0d38*/ 	.word	0x00000000
        /*0d3c*/ 	.word	0x00000000
        /*0d40*/ 	.short	0x010a
        /*0d42*/ 	.byte	0xff
	.zero		1


	//   ....[197]....
        /*0d44*/ 	.word	0x00008300
        /*0d48*/ 	.word	0x00000000
        /*0d4c*/ 	.word	0x00000000
        /*0d50*/ 	.short	0x010a
        /*0d52*/ 	.byte	0xff
	.zero		1


	//   ....[198]....
        /*0d54*/ 	.word	0x00008360
        /*0d58*/ 	.word	0x00000000
        /*0d5c*/ 	.word	0x00000000
        /*0d60*/ 	.short	0x010a
        /*0d62*/ 	.byte	0xff
	.zero		1


	//   ....[199]....
        /*0d64*/ 	.word	0x000083c0
        /*0d68*/ 	.word	0x00000000
        /*0d6c*/ 	.word	0x00000000
        /*0d70*/ 	.short	0x010a
        /*0d72*/ 	.byte	0xff
	.zero		1


	//   ....[200]....
        /*0d74*/ 	.word	0x00008420
        /*0d78*/ 	.word	0x00000000
        /*0d7c*/ 	.word	0x00000000
        /*0d80*/ 	.short	0x010a
        /*0d82*/ 	.byte	0xff
	.zero		1


	//   ....[201]....
        /*0d84*/ 	.word	0x00008480
        /*0d88*/ 	.word	0x00000000
        /*0d8c*/ 	.word	0x00000000
        /*0d90*/ 	.short	0x010a
        /*0d92*/ 	.byte	0xff
	.zero		1


	//   ....[202]....
        /*0d94*/ 	.word	0x000084e0
        /*0d98*/ 	.word	0x00000000
        /*0d9c*/ 	.word	0x00000000
        /*0da0*/ 	.short	0x010a
        /*0da2*/ 	.byte	0xff
	.zero		1


	//   ....[203]....
        /*0da4*/ 	.word	0x00008540
        /*0da8*/ 	.word	0x00000000
        /*0dac*/ 	.word	0x00000000
        /*0db0*/ 	.short	0x010a
        /*0db2*/ 	.byte	0xff
	.zero		1


	//   ....[204]....
        /*0db4*/ 	.word	0x000085a0
        /*0db8*/ 	.word	0x00000000
        /*0dbc*/ 	.word	0x00000000
        /*0dc0*/ 	.short	0x010a
        /*0dc2*/ 	.byte	0xff
	.zero		1


	//   ....[205]....
        /*0dc4*/ 	.word	0x00008600
        /*0dc8*/ 	.word	0x00000000
        /*0dcc*/ 	.word	0x00000000
        /*0dd0*/ 	.short	0x010a
        /*0dd2*/ 	.byte	0xff
	.zero		1


	//   ....[206]....
        /*0dd4*/ 	.word	0x00008660
        /*0dd8*/ 	.word	0x00000000
        /*0ddc*/ 	.word	0x00000000
        /*0de0*/ 	.short	0x010a
        /*0de2*/ 	.byte	0xff
	.zero		1


	//   ....[207]....
        /*0de4*/ 	.word	0x000086c0
        /*0de8*/ 	.word	0x00000000
        /*0dec*/ 	.word	0x00000000
        /*0df0*/ 	.short	0x010a
        /*0df2*/ 	.byte	0xff
	.zero		1


	//   ....[208]....
        /*0df4*/ 	.word	0x00008720
        /*0df8*/ 	.word	0x00000000
        /*0dfc*/ 	.word	0x00000000
        /*0e00*/ 	.short	0x010a
        /*0e02*/ 	.byte	0xff
	.zero		1


	//   ....[209]....
        /*0e04*/ 	.word	0x00008780
        /*0e08*/ 	.word	0x00000000
        /*0e0c*/ 	.word	0x00000000
        /*0e10*/ 	.short	0x010a
        /*0e12*/ 	.byte	0xff
	.zero		1


	//   ....[210]....
        /*0e14*/ 	.word	0x000087e0
        /*0e18*/ 	.word	0x00000000
        /*0e1c*/ 	.word	0x00000000
        /*0e20*/ 	.short	0x010a
        /*0e22*/ 	.byte	0xff
	.zero		1


	//   ....[211]....
        /*0e24*/ 	.word	0x00008840
        /*0e28*/ 	.word	0x00000000
        /*0e2c*/ 	.word	0x00000000
        /*0e30*/ 	.short	0x010a
        /*0e32*/ 	.byte	0xff
	.zero		1


	//   ....[212]....
        /*0e34*/ 	.word	0x000088a0
        /*0e38*/ 	.word	0x00000000
        /*0e3c*/ 	.word	0x00000000
        /*0e40*/ 	.short	0x010a
        /*0e42*/ 	.byte	0xff
	.zero		1


	//   ....[213]....
        /*0e44*/ 	.word	0x00008900
        /*0e48*/ 	.word	0x00000000
        /*0e4c*/ 	.word	0x00000000
        /*0e50*/ 	.short	0x010a
        /*0e52*/ 	.byte	0xff
	.zero		1


	//   ....[214]....
        /*0e54*/ 	.word	0x00008960
        /*0e58*/ 	.word	0x00000000
        /*0e5c*/ 	.word	0x00000000
        /*0e60*/ 	.short	0x010a
        /*0e62*/ 	.byte	0xff
	.zero		1


	//   ....[215]....
        /*0e64*/ 	.word	0x000089c0
        /*0e68*/ 	.word	0x00000000
        /*0e6c*/ 	.word	0x00000000
        /*0e70*/ 	.short	0x010a
        /*0e72*/ 	.byte	0xff
	.zero		1


	//   ....[216]....
        /*0e74*/ 	.word	0x00008a20
        /*0e78*/ 	.word	0x00000000
        /*0e7c*/ 	.word	0x00000000
        /*0e80*/ 	.short	0x010a
        /*0e82*/ 	.byte	0xff
	.zero		1


	//   ....[217]....
        /*0e84*/ 	.word	0x00008a80
        /*0e88*/ 	.word	0x00000000
        /*0e8c*/ 	.word	0x00000000
        /*0e90*/ 	.short	0x010a
        /*0e92*/ 	.byte	0xff
	.zero		1


	//   ....[218]....
        /*0e94*/ 	.word	0x00008ae0
        /*0e98*/ 	.word	0x00000000
        /*0e9c*/ 	.word	0x00000000
        /*0ea0*/ 	.short	0x010a
        /*0ea2*/ 	.byte	0xff
	.zero		1


	//   ....[219]....
        /*0ea4*/ 	.word	0x00008b40
        /*0ea8*/ 	.word	0x00000000
        /*0eac*/ 	.word	0x00000000
        /*0eb0*/ 	.short	0x010a
        /*0eb2*/ 	.byte	0xff
	.zero		1


	//   ....[220]....
        /*0eb4*/ 	.word	0x00008ba0
        /*0eb8*/ 	.word	0x00000000
        /*0ebc*/ 	.word	0x00000000
        /*0ec0*/ 	.short	0x010a
        /*0ec2*/ 	.byte	0xff
	.zero		1


	//   ....[221]....
        /*0ec4*/ 	.word	0x00008c00
        /*0ec8*/ 	.word	0x00000000
        /*0ecc*/ 	.word	0x00000000
        /*0ed0*/ 	.short	0x010a
        /*0ed2*/ 	.byte	0xff
	.zero		1


	//   ....[222]....
        /*0ed4*/ 	.word	0x00008c50
        /*0ed8*/ 	.word	0x00000000
        /*0edc*/ 	.word	0x000002c0
        /*0ee0*/ 	.short	0x010a
        /*0ee2*/ 	.byte	0xff
	.zero		1


	//   ....[223]....
        /*0ee4*/ 	.word	0x00008cb0
        /*0ee8*/ 	.word	0x00000000
        /*0eec*/ 	.word	0x00000270
        /*0ef0*/ 	.short	0x010a
        /*0ef2*/ 	.byte	0xff
	.zero		1


	//   ....[224]....
        /*0ef4*/ 	.word	0x00008d00
        /*0ef8*/ 	.word	0x00000000
        /*0efc*/ 	.word	0x00000260
        /*0f00*/ 	.short	0x010a
        /*0f02*/ 	.byte	0xff
	.zero		1


	//   ....[225]....
        /*0f04*/ 	.word	0x00008d60
        /*0f08*/ 	.word	0x00000000
        /*0f0c*/ 	.word	0x00000270
        /*0f10*/ 	.short	0x010a
        /*0f12*/ 	.byte	0xff
	.zero		1


	//   ....[226]....
        /*0f14*/ 	.word	0x00008dc0
        /*0f18*/ 	.word	0x00000004
        /*0f1c*/ 	.word	0x00000008
        /*0f20*/ 	.short	0x010a
        /*0f22*/ 	.byte	0xff
	.zero		1


	//   ....[227]....
        /*0f24*/ 	.word	0x00008ea0
        /*0f28*/ 	.word	0x00000002
        /*0f2c*/ 	.word	0x00000008
        /*0f30*/ 	.short	0x010a
        /*0f32*/ 	.byte	0xff
	.zero		1


	//   ....[228]....
        /*0f34*/ 	.word	0x00008ef0
        /*0f38*/ 	.word	0x00000000
        /*0f3c*/ 	.word	0x00000260
        /*0f40*/ 	.short	0x010a
        /*0f42*/ 	.byte	0xff
	.zero		1


	//   ....[229]....
        /*0f44*/ 	.word	0x00008f50
        /*0f48*/ 	.word	0x00000000
        /*0f4c*/ 	.word	0x000002a0
        /*0f50*/ 	.short	0x010a
        /*0f52*/ 	.byte	0xff
	.zero		1


	//   ....[230]....
        /*0f54*/ 	.word	0x00008fb0
        /*0f58*/ 	.word	0x00000000
        /*0f5c*/ 	.word	0x00000000
        /*0f60*/ 	.short	0x010a
        /*0f62*/ 	.byte	0xff
	.zero		1


	//   ....[231]....
        /*0f64*/ 	.word	0x00009010
        /*0f68*/ 	.word	0x00000000
        /*0f6c*/ 	.word	0x00000000
        /*0f70*/ 	.short	0x010a
        /*0f72*/ 	.byte	0xff
	.zero		1


	//   ....[232]....
        /*0f74*/ 	.word	0x00009070
        /*0f78*/ 	.word	0x00000000
        /*0f7c*/ 	.word	0x00000000
        /*0f80*/ 	.short	0x010a
        /*0f82*/ 	.byte	0xff
	.zero		1


	//   ....[233]....
        /*0f84*/ 	.word	0x000090d0
        /*0f88*/ 	.word	0x00000000
        /*0f8c*/ 	.word	0x00000000
        /*0f90*/ 	.short	0x010a
        /*0f92*/ 	.byte	0xff
	.zero		1


	//   ....[234]....
        /*0f94*/ 	.word	0x00009130
        /*0f98*/ 	.word	0x00000000
        /*0f9c*/ 	.word	0x000002e0
        /*0fa0*/ 	.short	0x010a
        /*0fa2*/ 	.byte	0xff
	.zero		1


	//   ....[235]....
        /*0fa4*/ 	.word	0x00009180
        /*0fa8*/ 	.word	0x00000000
        /*0fac*/ 	.word	0x00000260
        /*0fb0*/ 	.short	0x010a
        /*0fb2*/ 	.byte	0xff
	.zero		1


	//   ....[236]....
        /*0fb4*/ 	.word	0x000091e0
        /*0fb8*/ 	.word	0x00000000
        /*0fbc*/ 	.word	0x00000258
        /*0fc0*/ 	.short	0x010a
        /*0fc2*/ 	.byte	0xff
	.zero		1


	//   ....[237]....
        /*0fc4*/ 	.word	0x00009240
        /*0fc8*/ 	.word	0x00000003
        /*0fcc*/ 	.word	0x00000248
        /*0fd0*/ 	.short	0x010a
        /*0fd2*/ 	.byte	0xff
	.zero		1


	//   ....[238]....
        /*0fd4*/ 	.word	0x00009290
        /*0fd8*/ 	.word	0x00000000
        /*0fdc*/ 	.word	0x00000260
        /*0fe0*/ 	.short	0x010a
        /*0fe2*/ 	.byte	0xff
	.zero		1


	//   ....[239]....
        /*0fe4*/ 	.word	0x000092f0
        /*0fe8*/ 	.word	0x00000000
        /*0fec*/ 	.word	0x00000240
        /*0ff0*/ 	.short	0x010a
        /*0ff2*/ 	.byte	0xff
	.zero		1


	//   ....[240]....
        /*0ff4*/ 	.word	0x00009340
        /*0ff8*/ 	.word	0x00000071
        /*0ffc*/ 	.word	0x00000280
        /*1000*/ 	.short	0x010a
        /*1002*/ 	.byte	0xff
	.zero		1


	//----- nvinfo : EIATTR_NUM_MBARRIERS
	.align		4
.L_47:
        /*1004*/ 	.byte	0x03, 0x38
        /*1006*/ 	.short	0x005d


	//----- nvinfo : EIATTR_EXIT_INSTR_OFFSETS
	.align		4
        /*1008*/ 	.byte	0x04, 0x1c
        /*100a*/ 	.short	(.L_49 - .L_48)


	//   ....[0]....
.L_48:
        /*100c*/ 	.word	0x00003e00


	//   ....[1]....
        /*1010*/ 	.word	0x00004300


	//   ....[2]....
        /*1014*/ 	.word	0x00004360


	//   ....[3]....
        /*1018*/ 	.word	0x00005600


	//   ....[4]....
        /*101c*/ 	.word	0x00006130


	//   ....[5]....
        /*1020*/ 	.word	0x00006170


	//   ....[6]....
        /*1024*/ 	.word	0x00007dc0


	//----- nvinfo : EIATTR_MAX_THREADS
	.align		4
.L_49:
        /*1028*/ 	.byte	0x04, 0x05
        /*102a*/ 	.short	(.L_51 - .L_50)
.L_50:
        /*102c*/ 	.word	0x00000100
        /*1030*/ 	.word	0x00000001
        /*1034*/ 	.word	0x00000001


	//----- nvinfo : EIATTR_CRS_STACK_SIZE
	.align		4
.L_51:
        /*1038*/ 	.byte	0x04, 0x1e
        /*103a*/ 	.short	(.L_53 - .L_52)
.L_52:
        /*103c*/ 	.word	0x00000000


	//----- nvinfo : EIATTR_CBANK_PARAM_SIZE
	.align		4
.L_53:
        /*1040*/ 	.byte	0x03, 0x19
        /*1042*/ 	.short	0x0800


	//----- nvinfo : EIATTR_PARAM_CBANK
	.align		4
        /*1044*/ 	.byte	0x04, 0x0a
        /*1046*/ 	.short	(.L_55 - .L_54)
	.align		4
.L_54:
        /*1048*/ 	.word	index@(.nv.constant0._ZN7cutlass13device_kernelINS_4gemm6kernel13GemmUniversalIN4cute5tupleIJiiiiEEENS1_10collective13CollectiveMmaINS1_35MainloopSm100TmaUmmaWarpSpecializedILi36ELi2ELi4ENS5_IJNS4_1CILi2EEENSA_ILi1EEESC_EEEEENS5_IJNSA_ILi128EEENSA_ILi64EEESG_EEENS_12float_e4m3_tENS5_IJlSC_lEEESI_SJ_NS4_8TiledMMAINS4_8MMA_AtomIJNS4_10MMA_TraitsINS4_25SM100_MMA_F8F6F4_2x1SM_SSEJSI_SI_fSF_SG_NS4_17integral_constantINS4_4UMMA5MajorELSQ_0EEESR_NSO_INSP_7ScaleInELSS_0EEEST_EEEEEENS4_6LayoutINS5_IJSC_SC_SC_EEENS5_IJNSA_ILi0EEESY_SY_EEEEENS5_IJNS4_10UnderscoreES11_S11_EEEEENS4_18SM100_TMA_2SM_LOADENS4_14ComposedLayoutINS4_7SwizzleILi2ELi4ELi3EEENS4_18smem_ptr_flag_bitsILi8EEENSW_INS5_IJNSA_ILi8EEESG_EEENS5_IJSG_SC_EEEEEEEvNS4_8identityES14_S1E_vS1F_EENS_8epilogue10collective18CollectiveEpilogueINS1H_23Sm100TmaWarpSpecializedILi1ELi1ELi32ELb0ELb0EEEJNS5_IJSG_SG_SG_EEENS5_IJNSW_ISG_SC_EES1N_EEESI_SJ_SI_SJ_NS1H_6fusion15FusionCallbacksIS1L_NS1P_17LinearCombinationISI_fSI_fLNS_15FloatRoundStyleE2EEES1M_S1O_JEEENS4_5SM1004TMEM4LOAD26SM100_TMEM_LOAD_32dp32b32xENS4_13SM90_TMA_LOADES1E_NS4_39AutoVectorizingCopyWithAssumedAlignmentILi128EEENS4_14SM90_TMA_STOREES1E_S21_S21_EEEvvEEEEvNT_6ParamsE)
        /*104c*/ 	.short	0x0380
        /*104e*/ 	.short	0x0800


	//----- nvinfo : EIATTR_SW_WAR
	.align		4
.L_55:
        /*1050*/ 	.byte	0x04, 0x36
        /*1052*/ 	.short	(.L_57 - .L_56)
.L_56:
        /*1054*/ 	.word	0x00000008
.L_57:


//--------------------- .nv.callgraph             --------------------------
	.section	.nv.callgraph,"",@"SHT_CUDA_CALLGRAPH"
	.align	4
	.sectionentsize	8
	.align		4
        /*0000*/ 	.word	0x00000000
	.align		4
        /*0004*/ 	.word	0xffffffff
	.align		4
        /*0008*/ 	.word	index@(_ZN7cutlass13device_kernelINS_4gemm6kernel13GemmUniversalIN4cute5tupleIJiiiiEEENS1_10collective13CollectiveMmaINS1_35MainloopSm100TmaUmmaWarpSpecializedILi36ELi2ELi4ENS5_IJNS4_1CILi2EEENSA_ILi1EEESC_EEEEENS5_IJNSA_ILi128EEENSA_ILi64EEESG_EEENS_12float_e4m3_tENS5_IJlSC_lEEESI_SJ_NS4_8TiledMMAINS4_8MMA_AtomIJNS4_10MMA_TraitsINS4_25SM100_MMA_F8F6F4_2x1SM_SSEJSI_SI_fSF_SG_NS4_17integral_constantINS4_4UMMA5MajorELSQ_0EEESR_NSO_INSP_7ScaleInELSS_0EEEST_EEEEEENS4_6LayoutINS5_IJSC_SC_SC_EEENS5_IJNSA_ILi0EEESY_SY_EEEEENS5_IJNS4_10UnderscoreES11_S11_EEEEENS4_18SM100_TMA_2SM_LOADENS4_14ComposedLayoutINS4_7SwizzleILi2ELi4ELi3EEENS4_18smem_ptr_flag_bitsILi8EEENSW_INS5_IJNSA_ILi8EEESG_EEENS5_IJSG_SC_EEEEEEEvNS4_8identityES14_S1E_vS1F_EENS_8epilogue10collective18CollectiveEpilogueINS1H_23Sm100TmaWarpSpecializedILi1ELi1ELi32ELb0ELb0EEEJNS5_IJSG_SG_SG_EEENS5_IJNSW_ISG_SC_EES1N_EEESI_SJ_SI_SJ_NS1H_6fusion15FusionCallbacksIS1L_NS1P_17LinearCombinationISI_fSI_fLNS_15FloatRoundStyleE2EEES1M_S1O_JEEENS4_5SM1004TMEM4LOAD26SM100_TMEM_LOAD_32dp32b32xENS4_13SM90_TMA_LOADES1E_NS4_39AutoVectorizingCopyWithAssumedAlignmentILi128EEENS4_14SM90_TMA_STOREES1E_S21_S21_EEEvvEEEEvNT_6ParamsE)
	.align		4
        /*000c*/ 	.word	index@(__assertfail)
	.align		4
        /*0010*/ 	.word	0x00000000
	.align		4
        /*0014*/ 	.word	0xfffffffe
	.align		4
        /*0018*/ 	.word	0x00000000
	.align		4
        /*001c*/ 	.word	0xfffffffd
	.align		4
        /*0020*/ 	.word	0x00000000
	.align		4
        /*0024*/ 	.word	0xfffffffc


//--------------------- .nv.constant4             --------------------------
	.section	.nv.constant4,"a",@progbits
	.align	8
	.align		8
.nv.constant4:
        /*0000*/ 	.dword	__assertfail
	.align		8
        /*0008*/ 	.dword	__unnamed_1
	.align		8
        /*0010*/ 	.dword	__unnamed_2
	.align		8
        /*0018*/ 	.dword	_ZN40_INTERNAL_8c4da960_4_k_cu_f27fc54f_330314cuda3std3__45__cpo5beginE
	.align		8
        /*0020*/ 	.dword	_ZN40_INTERNAL_8c4da960_4_k_cu_f27fc54f_330314cuda3std3__45__cpo3endE
	.align		8
        /*0028*/ 	.dword	_ZN40_INTERNAL_8c4da960_4_k_cu_f27fc54f_330314cuda3std3__45__cpo6cbeginE
	.align		8
        /*0030*/ 	.dword	_ZN40_INTERNAL_8c4da960_4_k_cu_f27fc54f_330314cuda3std3__45__cpo4cendE
	.align		8
        /*0038*/ 	.dword	_ZN40_INTERNAL_8c4da960_4_k_cu_f27fc54f_330314cuda3std3__442_GLOBAL__N__8c4da960_4_k_cu_f27fc54f_330316ignoreE
	.align		8
        /*0040*/ 	.dword	_ZN40_INTERNAL_8c4da960_4_k_cu_f27fc54f_330314cuda3std3__419piecewise_constructE
	.align		8
        /*0048*/ 	.dword	_ZN40_INTERNAL_8c4da960_4_k_cu_f27fc54f_330314cuda3std3__48in_placeE
	.align		8
        /*0050*/ 	.dword	_ZN40_INTERNAL_8c4da960_4_k_cu_f27fc54f_330314cuda3std6ranges3__45__cpo4swapE
	.align		8
        /*0058*/ 	.dword	_ZN40_INTERNAL_8c4da960_4_k_cu_f27fc54f_330314cuda3std6ranges3__45__cpo9iter_moveE
	.align		8
        /*0060*/ 	.dword	_ZN40_INTERNAL_8c4da960_4_k_cu_f27fc54f_330314cute7productE
	.align		8
        /*0068*/ 	.dword	_ZN40_INTERNAL_8c4da960_4_k_cu_f27fc54f_330314cute1_E
	.align		8
        /*0070*/ 	.dword	$str$25
	.align		8
        /*0078*/ 	.dword	$str$26
	.align		8
        /*0080*/ 	.dword	$str$27
	.align		8
        /*0088*/ 	.dword	$str$28


//--------------------- .text._ZN7cutlass13device_kernelINS_4gemm6kernel13GemmUniversalIN4cute5tupleIJiiiiEEENS1_10collective13CollectiveMmaINS1_35MainloopSm100TmaUmmaWarpSpecializedILi36ELi2ELi4ENS5_IJNS4_1CILi2EEENSA_ILi1EEESC_EEEEENS5_IJNSA_ILi128EEENSA_ILi64EEESG_EEENS_12float_e4m3_tENS5_IJlSC_lEEESI_SJ_NS4_8TiledMMAINS4_8MMA_AtomIJNS4_10MMA_TraitsINS4_25SM100_MMA_F8F6F4_2x1SM_SSEJSI_SI_fSF_SG_NS4_17integral_constantINS4_4UMMA5MajorELSQ_0EEESR_NSO_INSP_7ScaleInELSS_0EEEST_EEEEEENS4_6LayoutINS5_IJSC_SC_SC_EEENS5_IJNSA_ILi0EEESY_SY_EEEEENS5_IJNS4_10UnderscoreES11_S11_EEEEENS4_18SM100_TMA_2SM_LOADENS4_14ComposedLayoutINS4_7SwizzleILi2ELi4ELi3EEENS4_18smem_ptr_flag_bitsILi8EEENSW_INS5_IJNSA_ILi8EEESG_EEENS5_IJSG_SC_EEEEEEEvNS4_8identityES14_S1E_vS1F_EENS_8epilogue10collective18CollectiveEpilogueINS1H_23Sm100TmaWarpSpecializedILi1ELi1ELi32ELb0ELb0EEEJNS5_IJSG_SG_SG_EEENS5_IJNSW_ISG_SC_EES1N_EEESI_SJ_SI_SJ_NS1H_6fusion15FusionCallbacksIS1L_NS1P_17LinearCombinationISI_fSI_fLNS_15FloatRoundStyleE2EEES1M_S1O_JEEENS4_5SM1004TMEM4LOAD26SM100_TMEM_LOAD_32dp32b32xENS4_13SM90_TMA_LOADES1E_NS4_39AutoVectorizingCopyWithAssumedAlignmentILi128EEENS4_14SM90_TMA_STOREES1E_S21_S21_EEEvvEEEEvNT_6ParamsE --------------------------
	.section	.text._ZN7cutlass13device_kernelINS_4gemm6kernel13GemmUniversalIN4cute5tupleIJiiiiEEENS1_10collective13CollectiveMmaINS1_35MainloopSm100TmaUmmaWarpSpecializedILi36ELi2ELi4ENS5_IJNS4_1CILi2EEENSA_ILi1EEESC_EEEEENS5_IJNSA_ILi128EEENSA_ILi64EEESG_EEENS_12float_e4m3_tENS5_IJlSC_lEEESI_SJ_NS4_8TiledMMAINS4_8MMA_AtomIJNS4_10MMA_TraitsINS4_25SM100_MMA_F8F6F4_2x1SM_SSEJSI_SI_fSF_SG_NS4_17integral_constantINS4_4UMMA5MajorELSQ_0EEESR_NSO_INSP_7ScaleInELSS_0EEEST_EEEEEENS4_6LayoutINS5_IJSC_SC_SC_EEENS5_IJNSA_ILi0EEESY_SY_EEEEENS5_IJNS4_10UnderscoreES11_S11_EEEEENS4_18SM100_TMA_2SM_LOADENS4_14ComposedLayoutINS4_7SwizzleILi2ELi4ELi3EEENS4_18smem_ptr_flag_bitsILi8EEENSW_INS5_IJNSA_ILi8EEESG_EEENS5_IJSG_SC_EEEEEEEvNS4_8identityES14_S1E_vS1F_EENS_8epilogue10collective18CollectiveEpilogueINS1H_23Sm100TmaWarpSpecializedILi1ELi1ELi32ELb0ELb0EEEJNS5_IJSG_SG_SG_EEENS5_IJNSW_ISG_SC_EES1N_EEESI_SJ_SI_SJ_NS1H_6fusion15FusionCallbacksIS1L_NS1P_17LinearCombinationISI_fSI_fLNS_15FloatRoundStyleE2EEES1M_S1O_JEEENS4_5SM1004TMEM4LOAD26SM100_TMEM_LOAD_32dp32b32xENS4_13SM90_TMA_LOADES1E_NS4_39AutoVectorizingCopyWithAssumedAlignmentILi128EEENS4_14SM90_TMA_STOREES1E_S21_S21_EEEvvEEEEvNT_6ParamsE,"ax",@progbits
	.align	128
.text._ZN7cutlass13device_kernelINS_4gemm6kernel13GemmUniversalIN4cute5tupleIJiiiiEEENS1_10collective13CollectiveMmaINS1_35MainloopSm100TmaUmmaWarpSpecializedILi36ELi2ELi4ENS5_IJNS4_1CILi2EEENSA_ILi1EEESC_EEEEENS5_IJNSA_ILi128EEENSA_ILi64EEESG_EEENS_12float_e4m3_tENS5_IJlSC_lEEESI_SJ_NS4_8TiledMMAINS4_8MMA_AtomIJNS4_10MMA_TraitsINS4_25SM100_MMA_F8F6F4_2x1SM_SSEJSI_SI_fSF_SG_NS4_17integral_constantINS4_4UMMA5MajorELSQ_0EEESR_NSO_INSP_7ScaleInELSS_0EEEST_EEEEEENS4_6LayoutINS5_IJSC_SC_SC_EEENS5_IJNSA_ILi0EEESY_SY_EEEEENS5_IJNS4_10UnderscoreES11_S11_EEEEENS4_18SM100_TMA_2SM_LOADENS4_14ComposedLayoutINS4_7SwizzleILi2ELi4ELi3EEENS4_18smem_ptr_flag_bitsILi8EEENSW_INS5_IJNSA_ILi8EEESG_EEENS5_IJSG_SC_EEEEEEEvNS4_8identityES14_S1E_vS1F_EENS_8epilogue10collective18CollectiveEpilogueINS1H_23Sm100TmaWarpSpecializedILi1ELi1ELi32ELb0ELb0EEEJNS5_IJSG_SG_SG_EEENS5_IJNSW_ISG_SC_EES1N_EEESI_SJ_SI_SJ_NS1H_6fusion15FusionCallbacksIS1L_NS1P_17LinearCombinationISI_fSI_fLNS_15FloatRoundStyleE2EEES1M_S1O_JEEENS4_5SM1004TMEM4LOAD26SM100_TMEM_LOAD_32dp32b32xENS4_13SM90_TMA_LOADES1E_NS4_39AutoVectorizingCopyWithAssumedAlignmentILi128EEENS4_14SM90_TMA_STOREES1E_S21_S21_EEEvvEEEEvNT_6ParamsE:
        .type           _ZN7cutlass13device_kernelINS_4gemm6kernel13GemmUniversalIN4cute5tupleIJiiiiEEENS1_10collective13CollectiveMmaINS1_35MainloopSm100TmaUmmaWarpSpecializedILi36ELi2ELi4ENS5_IJNS4_1CILi2EEENSA_ILi1EEESC_EEEEENS5_IJNSA_ILi128EEENSA_ILi64EEESG_EEENS_12float_e4m3_tENS5_IJlSC_lEEESI_SJ_NS4_8TiledMMAINS4_8MMA_AtomIJNS4_10MMA_TraitsINS4_25SM100_MMA_F8F6F4_2x1SM_SSEJSI_SI_fSF_SG_NS4_17integral_constantINS4_4UMMA5MajorELSQ_0EEESR_NSO_INSP_7ScaleInELSS_0EEEST_EEEEEENS4_6LayoutINS5_IJSC_SC_SC_EEENS5_IJNSA_ILi0EEESY_SY_EEEEENS5_IJNS4_10UnderscoreES11_S11_EEEEENS4_18SM100_TMA_2SM_LOADENS4_14ComposedLayoutINS4_7SwizzleILi2ELi4ELi3EEENS4_18smem_ptr_flag_bitsILi8EEENSW_INS5_IJNSA_ILi8EEESG_EEENS5_IJSG_SC_EEEEEEEvNS4_8identityES14_S1E_vS1F_EENS_8epilogue10collective18CollectiveEpilogueINS1H_23Sm100TmaWarpSpecializedILi1ELi1ELi32ELb0ELb0EEEJNS5_IJSG_SG_SG_EEENS5_IJNSW_ISG_SC_EES1N_EEESI_SJ_SI_SJ_NS1H_6fusion15FusionCallbacksIS1L_NS1P_17LinearCombinationISI_fSI_fLNS_15FloatRoundStyleE2EEES1M_S1O_JEEENS4_5SM1004TMEM4LOAD26SM100_TMEM_LOAD_32dp32b32xENS4_13SM90_TMA_LOADES1E_NS4_39AutoVectorizingCopyWithAssumedAlignmentILi128EEENS4_14SM90_TMA_STOREES1E_S21_S21_EEEvvEEEEvNT_6ParamsE,@function
        .size           _ZN7cutlass13device_kernelINS_4gemm6kernel13GemmUniversalIN4cute5tupleIJiiiiEEENS1_10collective13CollectiveMmaINS1_35MainloopSm100TmaUmmaWarpSpecializedILi36ELi2ELi4ENS5_IJNS4_1CILi2EEENSA_ILi1EEESC_EEEEENS5_IJNSA_ILi128EEENSA_ILi64EEESG_EEENS_12float_e4m3_tENS5_IJlSC_lEEESI_SJ_NS4_8TiledMMAINS4_8MMA_AtomIJNS4_10MMA_TraitsINS4_25SM100_MMA_F8F6F4_2x1SM_SSEJSI_SI_fSF_SG_NS4_17integral_constantINS4_4UMMA5MajorELSQ_0EEESR_NSO_INSP_7ScaleInELSS_0EEEST_EEEEEENS4_6LayoutINS5_IJSC_SC_SC_EEENS5_IJNSA_ILi0EEESY_SY_EEEEENS5_IJNS4_10UnderscoreES11_S11_EEEEENS4_18SM100_TMA_2SM_LOADENS4_14ComposedLayoutINS4_7SwizzleILi2ELi4ELi3EEENS4_18smem_ptr_flag_bitsILi8EEENSW_INS5_IJNSA_ILi8EEESG_EEENS5_IJSG_SC_EEEEEEEvNS4_8identityES14_S1E_vS1F_EENS_8epilogue10collective18CollectiveEpilogueINS1H_23Sm100TmaWarpSpecializedILi1ELi1ELi32ELb0ELb0EEEJNS5_IJSG_SG_SG_EEENS5_IJNSW_ISG_SC_EES1N_EEESI_SJ_SI_SJ_NS1H_6fusion15FusionCallbacksIS1L_NS1P_17LinearCombinationISI_fSI_fLNS_15FloatRoundStyleE2EEES1M_S1O_JEEENS4_5SM1004TMEM4LOAD26SM100_TMEM_LOAD_32dp32b32xENS4_13SM90_TMA_LOADES1E_NS4_39AutoVectorizingCopyWithAssumedAlignmentILi128EEENS4_14SM90_TMA_STOREES1E_S21_S21_EEEvvEEEEvNT_6ParamsE,(.L_x_246 - _ZN7cutlass13device_kernelINS_4gemm6kernel13GemmUniversalIN4cute5tupleIJiiiiEEENS1_10collective13CollectiveMmaINS1_35MainloopSm100TmaUmmaWarpSpecializedILi36ELi2ELi4ENS5_IJNS4_1CILi2EEENSA_ILi1EEESC_EEEEENS5_IJNSA_ILi128EEENSA_ILi64EEESG_EEENS_12float_e4m3_tENS5_IJlSC_lEEESI_SJ_NS4_8TiledMMAINS4_8MMA_AtomIJNS4_10MMA_TraitsINS4_25SM100_MMA_F8F6F4_2x1SM_SSEJSI_SI_fSF_SG_NS4_17integral_constantINS4_4UMMA5MajorELSQ_0EEESR_NSO_INSP_7ScaleInELSS_0EEEST_EEEEEENS4_6LayoutINS5_IJSC_SC_SC_EEENS5_IJNSA_ILi0EEESY_SY_EEEEENS5_IJNS4_10UnderscoreES11_S11_EEEEENS4_18SM100_TMA_2SM_LOADENS4_14ComposedLayoutINS4_7SwizzleILi2ELi4ELi3EEENS4_18smem_ptr_flag_bitsILi8EEENSW_INS5_IJNSA_ILi8EEESG_EEENS5_IJSG_SC_EEEEEEEvNS4_8identityES14_S1E_vS1F_EENS_8epilogue10collective18CollectiveEpilogueINS1H_23Sm100TmaWarpSpecializedILi1ELi1ELi32ELb0ELb0EEEJNS5_IJSG_SG_SG_EEENS5_IJNSW_ISG_SC_EES1N_EEESI_SJ_SI_SJ_NS1H_6fusion15FusionCallbacksIS1L_NS1P_17LinearCombinationISI_fSI_fLNS_15FloatRoundStyleE2EEES1M_S1O_JEEENS4_5SM1004TMEM4LOAD26SM100_TMEM_LOAD_32dp32b32xENS4_13SM90_TMA_LOADES1E_NS4_39AutoVectorizingCopyWithAssumedAlignmentILi128EEENS4_14SM90_TMA_STOREES1E_S21_S21_EEEvvEEEEvNT_6ParamsE)
        .other          _ZN7cutlass13device_kernelINS_4gemm6kernel13GemmUniversalIN4cute5tupleIJiiiiEEENS1_10collective13CollectiveMmaINS1_35MainloopSm100TmaUmmaWarpSpecializedILi36ELi2ELi4ENS5_IJNS4_1CILi2EEENSA_ILi1EEESC_EEEEENS5_IJNSA_ILi128EEENSA_ILi64EEESG_EEENS_12float_e4m3_tENS5_IJlSC_lEEESI_SJ_NS4_8TiledMMAINS4_8MMA_AtomIJNS4_10MMA_TraitsINS4_25SM100_MMA_F8F6F4_2x1SM_SSEJSI_SI_fSF_SG_NS4_17integral_constantINS4_4UMMA5MajorELSQ_0EEESR_NSO_INSP_7ScaleInELSS_0EEEST_EEEEEENS4_6LayoutINS5_IJSC_SC_SC_EEENS5_IJNSA_ILi0EEESY_SY_EEEEENS5_IJNS4_10UnderscoreES11_S11_EEEEENS4_18SM100_TMA_2SM_LOADENS4_14ComposedLayoutINS4_7SwizzleILi2ELi4ELi3EEENS4_18smem_ptr_flag_bitsILi8EEENSW_INS5_IJNSA_ILi8EEESG_EEENS5_IJSG_SC_EEEEEEEvNS4_8identityES14_S1E_vS1F_EENS_8epilogue10collective18CollectiveEpilogueINS1H_23Sm100TmaWarpSpecializedILi1ELi1ELi32ELb0ELb0EEEJNS5_IJSG_SG_SG_EEENS5_IJNSW_ISG_SC_EES1N_EEESI_SJ_SI_SJ_NS1H_6fusion15FusionCallbacksIS1L_NS1P_17LinearCombinationISI_fSI_fLNS_15FloatRoundStyleE2EEES1M_S1O_JEEENS4_5SM1004TMEM4LOAD26SM100_TMEM_LOAD_32dp32b32xENS4_13SM90_TMA_LOADES1E_NS4_39AutoVectorizingCopyWithAssumedAlignmentILi128EEENS4_14SM90_TMA_STOREES1E_S21_S21_EEEvvEEEEvNT_6ParamsE,@"STO_CUDA_ENTRY STV_DEFAULT"
_ZN7cutlass13device_kernelINS_4gemm6kernel13GemmUniversalIN4cute5tupleIJiiiiEEENS1_10collective13CollectiveMmaINS1_35MainloopSm100TmaUmmaWarpSpecializedILi36ELi2ELi4ENS5_IJNS4_1CILi2EEENSA_ILi1EEESC_EEEEENS5_IJNSA_ILi128EEENSA_ILi64EEESG_EEENS_12float_e4m3_tENS5_IJlSC_lEEESI_SJ_NS4_8TiledMMAINS4_8MMA_AtomIJNS4_10MMA_TraitsINS4_25SM100_MMA_F8F6F4_2x1SM_SSEJSI_SI_fSF_SG_NS4_17integral_constantINS4_4UMMA5MajorELSQ_0EEESR_NSO_INSP_7ScaleInELSS_0EEEST_EEEEEENS4_6LayoutINS5_IJSC_SC_SC_EEENS5_IJNSA_ILi0EEESY_SY_EEEEENS5_IJNS4_10UnderscoreES11_S11_EEEEENS4_18SM100_TMA_2SM_LOADENS4_14ComposedLayoutINS4_7SwizzleILi2ELi4ELi3EEENS4_18smem_ptr_flag_bitsILi8EEENSW_INS5_IJNSA_ILi8EEESG_EEENS5_IJSG_SC_EEEEEEEvNS4_8identityES14_S1E_vS1F_EENS_8epilogue10collective18CollectiveEpilogueINS1H_23Sm100TmaWarpSpecializedILi1ELi1ELi32ELb0ELb0EEEJNS5_IJSG_SG_SG_EEENS5_IJNSW_ISG_SC_EES1N_EEESI_SJ_SI_SJ_NS1H_6fusion15FusionCallbacksIS1L_NS1P_17LinearCombinationISI_fSI_fLNS_15FloatRoundStyleE2EEES1M_S1O_JEEENS4_5SM1004TMEM4LOAD26SM100_TMEM_LOAD_32dp32b32xENS4_13SM90_TMA_LOADES1E_NS4_39AutoVectorizingCopyWithAssumedAlignmentILi128EEENS4_14SM90_TMA_STOREES1E_S21_S21_EEEvvEEEEvNT_6ParamsE:
[----:B------:R-:W1:Y:S01]  /*0000*/  LDC R1, c[0x0][0x37c] ;  /* 0x0000df00ff017b82 */ /* 0x000e620000000800 */
[----:B------:R-:W2:Y:S01]  /*0010*/  S2R R103, SR_TID.X ;  /* 0x0000000000677919 */ /* 0x000ea20000002100 */
[----:B------:R-:W3:Y:S06]  /*0020*/  LDCU.64 UR6, c[0x0][0x890] ;  /* 0x00011200ff0677ac */ /* 0x000eec0008000a00 */
[----:B------:R-:W4:Y:S01]  /*0030*/  S2UR UR37, SR_CgaCtaId ;  /* 0x00000000002579c3 */ /* 0x000f220000008800 */
[----:B------:R-:W-:Y:S02]  /*0040*/  PRMT R95, RZ, 0x7610, R95 ;  /* 0x00007610ff5f7816 */ /* 0x000fe4000000005f */
[----:B------:R-:W-:Y:S01]  /*0050*/  ELECT P1, URZ, PT ;  /* 0x0000000000ff782f */ /* 0x000fe20003820000 */
[----:B------:R-:W1:Y:S01]  /*0060*/  LDCU.64 UR40, c[0x0][0x358] ;  /* 0x00006b00ff2877ac */ /* 0x000e620008000a00 */
[----:B---3--:R-:W-:-:S04]  /*0070*/  UISETP.NE.U32.AND UP0, UPT, UR6, URZ, UPT ;  /* 0x000000ff0600728c */ /* 0x008fc8000bf05070 */
[----:B------:R-:W-:Y:S02]  /*0080*/  UISETP.NE.AND.EX UP0, UPT, UR7, URZ, UPT, UP0 ;  /* 0x000000ff0700728c */ /* 0x000fe4000bf05300 */
[----:B----4-:R-:W-:Y:S02]  /*0090*/  ULOP3.LUT UR5, UR37, 0x1, URZ, 0xc0, !UPT ;  /* 0x0000000125057892 */ /* 0x010fe4000f8ec0ff */
[----:B------:R-:W-:Y:S01]  /*00a0*/  ULOP3.LUT UR4, UR37, 0x1, URZ, 0x3c, !UPT ;  /* 0x0000000125047892 */ /* 0x000fe2000f8e3cff */
[----:B--2---:R-:W-:-:S05]  /*00b0*/  SHF.R.U32.HI R106, RZ, 0x5, R103 ;  /* 0x00000005ff6a7819 */ /* 0x004fca0000011667 */
[----:B------:R-:W2:Y:S02]  /*00c0*/  SHFL.IDX PT, R0, R106, RZ, 0x1f ;  /* 0x00001fff6a007589 */ /* 0x000ea400000e0000 */
[----:B--2---:R-:W-:Y:S01]  /*00d0*/  R2UR UR10, R0 ;  /* 0x00000000000a72ca */ /* 0x004fe200000e0000 */
[----:B-1----:R-:W-:-:S14]  /*00e0*/  BRA.U UP0, `(.L_x_0) ;  /* 0x00000001002c7547 */ /* 0x002fdc000b800000 */
[----:B------:R-:W1:Y:S02]  /*00f0*/  LDCU.64 UR8, c[0x0][0x888] ;  /* 0x00011100ff0877ac */ /* 0x000e640008000a00 */
[----:B-1----:R-:W-:-:S04]  /*0100*/  UISETP.NE.U32.AND UP0, UPT, UR8, URZ, UPT ;  /* 0x000000ff0800728c */ /* 0x002fc8000bf05070 */
[----:B------:R-:W-:-:S09]  /*0110*/  UISETP.NE.AND.EX UP0, UPT, UR9, URZ, UPT, UP0 ;  /* 0x000000ff0900728c */ /* 0x000fd2000bf05300 */
[----:B------:R-:W-:Y:S05]  /*0120*/  BRA.U !UP0, `(.L_x_1) ;  /* 0x0000000108107547 */ /* 0x000fea000b800000 */
[----:B------:R-:W1:Y:S02]  /*0130*/  LDC.64 R2, c[0x0][0x888] ;  /* 0x00022200ff027b82 */ /* 0x000e640000000a00 */
[----:B-1----:R1:W5:Y:S01]  /*0140*/  LDG.E R49, desc[UR40][R2.64] ;  /* 0x0000002802317981 */ /* 0x002362000c1e1900 */
[----:B------:R-:W-:Y:S01]  /*0150*/  HFMA2 R95, -RZ, RZ, 0, 5.9604644775390625e-08 ;  /* 0x00000001ff5f7431 */ /* 0x000fe200000001ff */
[----:B------:R-:W-:Y:S05]  /*0160*/  BRA `(.L_x_0) ;  /* 0x00000000000c7947 */ /* 0x000fea0003800000 */
.L_x_1:
[----:B------:R-:W1:Y:S01]  /*0170*/  LDCU UR8, c[0x0][0x880] ;  /* 0x00011000ff0877ac */ /* 0x000e620008000800 */
[----:B------:R-:W-:Y:S01]  /*0180*/  HFMA2 R95, -RZ, RZ, 0, 5.9604644775390625e-08 ;  /* 0x00000001ff5f7431 */ /* 0x000fe200000001ff */
[----:B-1----:R-:W-:-:S07]  /*0190*/  MOV R49, UR8 ;  /* 0x0000000800317c02 */ /* 0x002fce0008000f00 */
.L_x_0:
[----:B------:R-:W2:Y:S02]  /*01a0*/  LDCU.64 UR8, c[0x0][0x8b0] ;  /* 0x00011600ff0877ac */ /* 0x000ea40008000a00 */
[----:B--2---:R-:W-:-:S04]  /*01b0*/  UISETP.NE.U32.AND UP0, UPT, UR8, URZ, UPT ;  /* 0x000000ff0800728c */ /* 0x004fc8000bf05070 */
[----:B------:R-:W-:-:S09]  /*01c0*/  UISETP.NE.AND.EX UP0, UPT, UR9, URZ, UPT, UP0 ;  /* 0x000000ff0900728c */ /* 0x000fd2000bf05300 */
[----:B------:R-:W-:Y:S05]  /*01d0*/  BRA.U UP0, `(.L_x_2) ;  /* 0x0000000100247547 */ /* 0x000fea000b800000 */
[----:B------:R-:W2:Y:S02]  /*01e0*/  LDCU.64 UR8, c[0x0][0x8a8] ;  /* 0x00011500ff0877ac */ /* 0x000ea40008000a00 */
[----:B--2---:R-:W-:-:S04]  /*01f0*/  UISETP.NE.U32.AND UP0, UPT, UR8, URZ, UPT ;  /* 0x000000ff0800728c */ /* 0x004fc8000bf05070 */
[----:B------:R-:W-:-:S09]  /*0200*/  UISETP.NE.AND.EX UP0, UPT, UR9, URZ, UPT, UP0 ;  /* 0x000000ff0900728c */ /* 0x000fd2000bf05300 */
[----:B------:R-:W-:Y:S05]  /*0210*/  BRA.U !UP0, `(.L_x_3) ;  /* 0x00000001080c7547 */ /* 0x000fea000b800000 */
[----:B------:R-:W2:Y:S02]  /*0220*/  LDC.64 R46, c[0x0][0x8a8] ;  /* 0x00022a00ff2e7b82 */ /* 0x000ea40000000a00 */
[----:B--2---:R2:W5:Y:S01]  /*0230*/  LDG.E R46, desc[UR40][R46.64] ;  /* 0x000000282e2e7981 */ /* 0x004562000c1e1900 */
[----:B------:R-:W-:Y:S05]  /*0240*/  BRA `(.L_x_2) ;  /* 0x0000000000087947 */ /* 0x000fea0003800000 */
.L_x_3:
[----:B------:R-:W2:Y:S02]  /*0250*/  LDCU UR8, c[0x0][0x8a0] ;  /* 0x00011400ff0877ac */ /* 0x000ea40008000800 */
[----:B--2---:R-:W-:Y:S02]  /*0260*/  MOV R46, UR8 ;  /* 0x00000008002e7c02 */ /* 0x004fe40008000f00 */
.L_x_2:
[----:B------:R-:W-:Y:S01]  /*0270*/  IMAD.U32 R0, RZ, RZ, UR10 ;  /* 0x0000000aff007e24 */ /* 0x000fe2000f8e00ff */
[----:B------:R-:W-:Y:S04]  /*0280*/  BSSY.RECONVERGENT B0, `(.L_x_4) ;  /* 0x000000c000007945 */ /* 0x000fe80003800200 */
[C---:B------:R-:W-:Y:S02]  /*0290*/  ISETP.NE.OR P2, PT, R0.reuse, 0x1, !P1 ;  /* 0x000000010000780c */ /* 0x040fe40004f45670 */
[----:B------:R-:W-:-:S11]  /*02a0*/  ISETP.NE.OR P0, PT, R0, 0x3, !P1 ;  /* 0x000000030000780c */ /* 0x000fd60004f05670 */
[----:B------:R-:W-:Y:S05]  /*02b0*/  @P2 BRA `(.L_x_5) ;  /* 0x0000000000202947 */ /* 0x000fea0003800000 */
[----:B------:R-:W3:Y:S02]  /*02c0*/  LDCU.64 UR8, c[0x0][0x348] ;  /* 0x00006900ff0877ac */ /* 0x000ee40008000a00 */
[----:B---3--:R-:W-:Y:S02]  /*02d0*/  UIADD3 UR12, UP1, UPT, UR8, 0x80, URZ ;  /* 0x00000080080c7890 */ /* 0x008fe4000ff3e0ff */
[----:B------:R-:W-:Y:S02]  /*02e0*/  UIADD3 UR8, UP0, UPT, UR8, 0x180, URZ ;  /* 0x0000018008087890 */ /* 0x000fe4000ff1e0ff */
[----:B------:R-:W-:Y:S02]  /*02f0*/  UIADD3.X UR13, UPT, UPT, URZ, UR9, URZ, UP1, !UPT ;  /* 0x00000009ff0d7290 */ /* 0x000fe40008ffe4ff */
[----:B------:R-:W-:-:S07]  /*0300*/  UIADD3.X UR9, UPT, UPT, URZ, UR9, URZ, UP0, !UPT ;  /* 0x00000009ff097290 */ /* 0x000fce00087fe4ff */
[----:B------:R3:W-:Y:S02]  /*0310*/  UTMACCTL.PF [UR12] ;  /* 0x000000000c0079b9 */ /* 0x0007e40008040000 */
[----:B------:R3:W-:Y:S02]  /*0320*/  UTMACCTL.PF [UR8] ;  /* 0x00000000080079b9 */ /* 0x0007e40008040000 */
[----:B---3--:R-:W-:Y:S01]  /*0330*/  NOP ;  /* 0x0000000000007918 */ /* 0x008fe20000000000 */
.L_x_5:
[----:B------:R-:W-:Y:S05]  /*0340*/  BSYNC.RECONVERGENT B0 ;  /* 0x0000000000007941 */ /* 0x000fea0003800200 */
.L_x_4:
[----:B------:R-:W-:Y:S04]  /*0350*/  BSSY.RECONVERGENT B0, `(.L_x_6) ;  /* 0x000000a000007945 */ /* 0x000fe80003800200 */
        /* <DEDUP_REMOVED lines=9> */
.L_x_7:
[----:B------:R-:W-:Y:S05]  /*03f0*/  BSYNC.RECONVERGENT B0 ;  /* 0x0000000000007941 */ /* 0x000fea0003800200 */
.L_x_6:
[----:B------:R-:W3:Y:S01]  /*0400*/  LDCU.64 UR8, c[0x0][0x888] ;  /* 0x00011100ff0877ac */ /* 0x000ee20008000a00 */
[----:B------:R-:W-:Y:S02]  /*0410*/  UISETP.EQ.U32.AND UP1, UPT, UR6, URZ, UPT ;  /* 0x000000ff0600728c */ /* 0x000fe4000bf22070 */
[----:B------:R-:W-:Y:S02]  /*0420*/  UPLOP3.LUT UP5, UPT, UPT, UPT, UPT, 0x80, 0x8 ;  /* 0x000000000008789c */ /* 0x000fe40003faf070 */
[----:B---3--:R-:W-:-:S04]  /*0430*/  UISETP.NE.U32.AND UP0, UPT, UR8, URZ, UPT ;  /* 0x000000ff0800728c */ /* 0x008fc8000bf05070 */
[----:B------:R-:W-:-:S04]  /*0440*/  UISETP.NE.AND.EX UP0, UPT, UR9, URZ, UPT, UP0 ;  /* 0x000000ff0900728c */ /* 0x000fc8000bf05300 */
[----:B------:R-:W-:-:S04]  /*0450*/  UISETP.EQ.OR.EX UP2, UPT, UR7, URZ, !UP0, UP1 ;  /* 0x000000ff0700728c */ /* 0x000fc8000c742710 */
[----:B------:R-:W-:-:S05]  /*0460*/  UP2UR UR44, UPR, URZ, 0x4 ;  /* 0x00000004ff2c7883 */ /* 0x000fca0008000000 */
[----:B------:R-:W-:Y:S07]  /*0470*/  BRA.U !UP2, `(.L_x_8) ;  /* 0x000000010a207547 */ /* 0x000fee000b800000 */
[----:B------:R-:W-:Y:S01]  /*0480*/  UISETP.NE.U32.AND UP2, UPT, UR6, URZ, UPT ;  /* 0x000000ff0600728c */ /* 0x000fe2000bf45070 */
[----:B-----5:R-:W-:Y:S01]  /*0490*/  FSETP.NEU.AND P0, PT, R49, RZ, PT ;  /* 0x000000ff3100720b */ /* 0x020fe20003f0d000 */
[----:B------:R-:W-:Y:S02]  /*04a0*/  USEL UR6, URZ, 0xffffffff, UP0 ;  /* 0xffffffffff067887 */ /* 0x000fe40008000000 */
[----:B------:R-:W-:-:S10]  /*04b0*/  UISETP.NE.AND.EX UP2, UPT, UR7, URZ, UPT, UP2 ;  /* 0x000000ff0700728c */ /* 0x000fd4000bf45320 */
[----:B------:R-:W-:Y:S01]  /*04c0*/  VOTEU.ANY UP1, P0 ;  /* 0x0000000000ff7886 */ /* 0x000fe20000020100 */
[----:B------:R-:W-:-:S04]  /*04d0*/  @!UP2 USEL UR6, URZ, 0xffffffff, UP1 ;  /* 0xffffffffff06a887 */ /* 0x000fc80008800000 */
[----:B------:R-:W-:-:S04]  /*04e0*/  ULOP3.LUT UR6, UR6, 0x1, URZ, 0xc0, !UPT ;  /* 0x0000000106067892 */ /* 0x000fc8000f8ec0ff */
[----:B------:R-:W-:-:S11]  /*04f0*/  UISETP.NE.U32.AND UP5, UPT, UR6, 0x1, UPT ;  /* 0x000000010600788c */ /* 0x000fd6000bfa5070 */
.L_x_8:
[----:B------:R-:W3:Y:S01]  /*0500*/  SHFL.IDX PT, R0, R106, RZ, 0x1f ;  /* 0x00001fff6a007589 */ /* 0x000ee200000e0000 */
[----:B------:R-:W-:-:S04]  /*0510*/  UISETP.NE.AND UP1, UPT, UR10, 0x2, UPT ;  /* 0x000000020a00788c */ /* 0x000fc8000bf25270 */
[----:B------:R-:W-:Y:S02]  /*0520*/  UISETP.EQ.AND UP2, UPT, UR5, URZ, !UP1 ;  /* 0x000000ff0500728c */ /* 0x000fe4000cf42270 */
[----:B------:R-:W-:-:S04]  /*0530*/  USEL UR7, URZ, 0x1, UP1 ;  /* 0x00000001ff077887 */ /* 0x000fc80008800000 */
[----:B------:R-:W-:Y:S02]  /*0540*/  PLOP3.LUT P5, PT, P1, PT, UP2, 0x80, 0x8 ;  /* 0x000000000008781c */ /* 0x000fe40000faf028 */
[----:B---3--:R-:W-:-:S13]  /*0550*/  ISETP.NE.AND P0, PT, R0, RZ, PT ;  /* 0x000000ff0000720c */ /* 0x008fda0003f05270 */
[----:B------:R-:W-:Y:S05]  /*0560*/  @P0 BRA `(.L_x_9) ;  /* 0x0000000400500947 */ /* 0x000fea0003800000 */
[----:B------:R-:W-:Y:S01]  /*0570*/  ELECT P0, URZ, PT ;  /* 0x0000000000ff782f */ /* 0x000fe20003800000 */
[----:B------:R-:W-:-:S12]  /*0580*/  BSSY.RECONVERGENT B0, `(.L_x_9) ;  /* 0x0000052000007945 */ /* 0x000fd80003800200 */
[----:B------:R-:W-:Y:S05]  /*0590*/  @!P0 BRA `(.L_x_10) ;  /* 0x0000000400408947 */ /* 0x000fea0003800000 */
[----:B------:R-:W-:Y:S01]  /*05a0*/  UMOV UR8, 0x400 ;  /* 0x0000040000087882 */ /* 0x000fe20000000000 */
[----:B------:R-:W-:Y:S01]  /*05b0*/  UMOV UR6, 0x1 ;  /* 0x0000000100067882 */ /* 0x000fe20000000000 */
[----:B------:R-:W-:Y:S02]  /*05c0*/  ULEA UR8, UR37, UR8, 0x18 ;  /* 0x0000000825087291 */ /* 0x000fe4000f8ec0ff */
[----:B------:R-:W-:-:S04]  /*05d0*/  UIADD3 UR12, UPT, UPT, -UR6, 0x100000, URZ ;  /* 0x00100000060c7890 */ /* 0x000fc8000fffe1ff */
[----:B------:R-:W-:Y:S02]  /*05e0*/  USHF.L.U32 UR13, UR12, 0xb, URZ ;  /* 0x0000000b0c0d7899 */ /* 0x000fe400080006ff */
[----:B------:R-:W-:Y:S01]  /*05f0*/  USHF.L.U32 UR12, UR12, 0x1, URZ ;  /* 0x000000010c0c7899 */ /* 0x000fe200080006ff */
[----:B------:R-:W3:Y:S11]  /*0600*/  FENCE.VIEW.ASYNC.S ;  /* 0x00000000000073c6 */ /* 0x000ef60000000000 */
[----:B---3--:R3:W4:Y:S01]  /*0610*/  SYNCS.EXCH.64 URZ, [UR8], UR12 ;  /* 0x0000000c08ff75b2 */ /* 0x0087220008000100 */
[----:B------:R3:W1:Y:S01]  /*0620*/  SYNCS.EXCH.64 URZ, [UR8+0x120], UR12 ;  /* 0x0001200c08ff75b2 */ /* 0x0006620008000100 */
        /* <DEDUP_REMOVED lines=69> */
[----:B------:R3:W1:Y:S02]  /*0a80*/  SYNCS.EXCH.64 URZ, [UR8+0x238], UR12 ;  /* 0x0002380c08ff75b2 */ /* 0x0006640008000100 */
[----:B---34-:R-:W-:Y:S01]  /*0a90*/  NOP ;  /* 0x0000000000007918 */ /* 0x018fe20000000000 */
.L_x_10:
[----:B------:R-:W-:Y:S05]  /*0aa0*/  BSYNC.RECONVERGENT B0 ;  /* 0x0000000000007941 */ /* 0x000fea0003800200 */
.L_x_9:
[----:B------:R-:W3:Y:S01]  /*0ab0*/  SHFL.IDX PT, R0, R106, RZ, 0x1f ;  /* 0x00001fff6a007589 */ /* 0x000ee200000e0000 */
[----:B------:R-:W-:Y:S01]  /*0ac0*/  NOP ;  /* 0x0000000000007918 */ /* 0x000fe20000000000 */
[----:B---3--:R-:W-:-:S13]  /*0ad0*/  ISETP.NE.AND P0, PT, R0, 0x1, PT ;  /* 0x000000010000780c */ /* 0x008fda0003f05270 */
[----:B------:R-:W-:Y:S05]  /*0ae0*/  @P0 BRA `(.L_x_11) ;  /* 0x00000000003c0947 */ /* 0x000fea0003800000 */
[----:B------:R-:W-:Y:S01]  /*0af0*/  UMOV UR9, 0x400 ;  /* 0x0000040000097882 */ /* 0x000fe20000000000 */
[----:B------:R-:W-:Y:S01]  /*0b00*/  UMOV UR8, 0x20 ;  /* 0x0000002000087882 */ /* 0x000fe20000000000 */
[----:B------:R-:W-:Y:S01]  /*0b10*/  UMOV UR6, 0x80 ;  /* 0x0000008000067882 */ /* 0x000fe20000000000 */
[----:B------:R-:W-:Y:S02]  /*0b20*/  ULEA UR9, UR37, UR9, 0x18 ;  /* 0x0000000925097291 */ /* 0x000fe4000f8ec0ff */
[----:B------:R-:W-:-:S04]  /*0b30*/  UIADD3 UR12, UPT, UPT, -UR8, 0x100000, URZ ;  /* 0x00100000080c7890 */ /* 0x000fc8000fffe1ff */
[----:B------:R-:W-:Y:S02]  /*0b40*/  USHF.L.U32 UR13, UR12, 0xb, URZ ;  /* 0x0000000b0c0d7899 */ /* 0x000fe400080006ff */
[----:B------:R-:W-:Y:S02]  /*0b50*/  USHF.L.U32 UR12, UR12, 0x1, URZ ;  /* 0x000000010c0c7899 */ /* 0x000fe400080006ff */
[----:B------:R-:W-:-:S04]  /*0b60*/  UIADD3 UR14, UPT, UPT, -UR6, 0x100000, URZ ;  /* 0x00100000060e7890 */ /* 0x000fc8000fffe1ff */
[----:B------:R-:W-:Y:S02]  /*0b70*/  USHF.L.U32 UR15, UR14, 0xb, URZ ;  /* 0x0000000b0e0f7899 */ /* 0x000fe400080006ff */
[----:B------:R-:W-:Y:S01]  /*0b80*/  USHF.L.U32 UR14, UR14, 0x1, URZ ;  /* 0x000000010e0e7899 */ /* 0x000fe200080006ff */
[----:B------:R-:W-:Y:S01]  /*0b90*/  ELECT P0, URZ, PT ;  /* 0x0000000000ff782f */ /* 0x000fe20003800000 */
[----:B------:R-:W3:Y:S02]  /*0ba0*/  FENCE.VIEW.ASYNC.S ;  /* 0x00000000000073c6 */ /* 0x000ee40000000000 */
[----:B---3--:R3:W4:Y:S08]  /*0bb0*/  SYNCS.EXCH.64 URZ, [UR9+0x240], UR12 ;  /* 0x0002400c09ff75b2 */ /* 0x0087300008000100 */
[----:B------:R3:W1:Y:S01]  /*0bc0*/  SYNCS.EXCH.64 URZ, [UR9+0x248], UR14 ;  /* 0x0002480e09ff75b2 */ /* 0x0006620008000100 */
[----:B------:R-:W-:Y:S01]  /*0bd0*/  NOP ;  /* 0x0000000000007918 */ /* 0x000fe20000000000 */
.L_x_11:
[----:B------:R-:W2:Y:S01]  /*0be0*/  SHFL.IDX PT, R0, R106, RZ, 0x1f ;  /* 0x00001fff6a007589 */ /* 0x000ea200000e0000 */
[----:B------:R-:W-:Y:S01]  /*0bf0*/  NOP ;  /* 0x0000000000007918 */ /* 0x000fe20000000000 */
[----:B--2---:R-:W-:-:S13]  /*0c00*/  ISETP.NE.AND P0, PT, R0, 0x3, PT ;  /* 0x000000030000780c */ /* 0x004fda0003f05270 */
[----:B------:R-:W-:Y:S05]  /*0c10*/  @P0 BRA `(.L_x_12) ;  /* 0x00000000002c0947 */ /* 0x000fea0003800000 */
[----:B------:R-:W-:Y:S01]  /*0c20*/  UMOV UR8, 0x400 ;  /* 0x0000040000087882 */ /* 0x000fe20000000000 */
[----:B------:R-:W-:Y:S01]  /*0c30*/  UMOV UR6, 0x20 ;  /* 0x0000002000067882 */ /* 0x000fe20000000000 */
[----:B------:R-:W-:Y:S02]  /*0c40*/  ULEA UR8, UR37, UR8, 0x18 ;  /* 0x0000000825087291 */ /* 0x000fe4000f8ec0ff */
[----:B---3--:R-:W-:-:S04]  /*0c50*/  UIADD3 UR12, UPT, UPT, -UR6, 0x100000, URZ ;  /* 0x00100000060c7890 */ /* 0x008fc8000fffe1ff */
[----:B------:R-:W-:Y:S02]  /*0c60*/  USHF.L.U32 UR13, UR12, 0xb, URZ ;  /* 0x0000000b0c0d7899 */ /* 0x000fe400080006ff */
[----:B------:R-:W-:Y:S01]  /*0c70*/  USHF.L.U32 UR12, UR12, 0x1, URZ ;  /* 0x000000010c0c7899 */ /* 0x000fe200080006ff */
[----:B------:R-:W-:Y:S01]  /*0c80*/  ELECT P0, URZ, PT ;  /* 0x0000000000ff782f */ /* 0x000fe20003800000 */
[----:B------:R-:W2:Y:S10]  /*0c90*/  FENCE.VIEW.ASYNC.S ;  /* 0x00000000000073c6 */ /* 0x000eb40000000000 */
[----:B--2---:R2:W3:Y:S01]  /*0ca0*/  SYNCS.EXCH.64 URZ, [UR8+0x250], UR12 ;  /* 0x0002500c08ff75b2 */ /* 0x0044e20008000100 */
[----:B------:R2:W1:Y:S01]  /*0cb0*/  SYNCS.EXCH.64 URZ, [UR8+0x258], UR12 ;  /* 0x0002580c08ff75b2 */ /* 0x0004620008000100 */
[----:B------:R-:W-:Y:S01]  /*0cc0*/  NOP ;  /* 0x0000000000007918 */ /* 0x000fe20000000000 */
.L_x_12:
[----:B------:R-:W4:Y:S01]  /*0cd0*/  SHFL.IDX PT, R0, R106, RZ, 0x1f ;  /* 0x00001fff6a007589 */ /* 0x000f2200000e0000 */
[----:B------:R-:W-:Y:S01]  /*0ce0*/  NOP ;  /* 0x0000000000007918 */ /* 0x000fe20000000000 */
[----:B----4-:R-:W-:-:S13]  /*0cf0*/  ISETP.NE.AND P0, PT, R0, 0x4, PT ;  /* 0x000000040000780c */ /* 0x010fda0003f05270 */
[----:B------:R-:W-:Y:S05]  /*0d00*/  @P0 BRA `(.L_x_13) ;  /* 0x0000000000480947 */ /* 0x000fea0003800000 */
[----:B---3--:R-:W-:Y:S01]  /*0d10*/  UMOV UR9, 0x1e0 ;  /* 0x000001e000097882 */ /* 0x008fe20000000000 */
[----:B--2---:R-:W-:Y:S01]  /*0d20*/  UMOV UR8, 0x400 ;  /* 0x0000040000087882 */ /* 0x004fe20000000000 */
[----:B------:R-:W-:Y:S01]  /*0d30*/  USEL UR9, UR9, 0x1a0, UP5 ;  /* 0x000001a009097887 */ /* 0x000fe2000a800000 */
        /* <DEDUP_REMOVED lines=9> */
[----:B------:R-:W2:Y:S02]  /*0dd0*/  FENCE.VIEW.ASYNC.S ;  /* 0x00000000000073c6 */ /* 0x000ea40000000000 */
[----:B--2---:R4:W2:Y:S08]  /*0de0*/  SYNCS.EXCH.64 URZ, [UR8+0x260], UR12 ;  /* 0x0002600c08ff75b2 */ /* 0x0048b00008000100 */
[----:B------:R4:W3:Y:S01]  /*0df0*/  SYNCS.EXCH.64 URZ, [UR8+0x270], UR14 ;  /* 0x0002700e08ff75b2 */ /* 0x0008e20008000100 */
[----:B------:R4:W1:Y:S01]  /*0e00*/  SYNCS.EXCH.64 URZ, [UR8+0x268], UR12 ;  /* 0x0002680c08ff75b2 */ /* 0x0008620008000100 */
[----:B------:R4:W1:Y:S02]  /*0e10*/  SYNCS.EXCH.64 URZ, [UR8+0x278], UR14 ;  /* 0x0002780e08ff75b2 */ /* 0x0008640008000100 */
[----:B----4-:R-:W-:Y:S01]  /*0e20*/  NOP ;  /* 0x0000000000007918 */ /* 0x010fe20000000000 */
.L_x_13:
[----:B------:R-:W4:Y:S01]  /*0e30*/  SHFL.IDX PT, R0, R106, RZ, 0x1f ;  /* 0x00001fff6a007589 */ /* 0x000f2200000e0000 */
[----:B------:R-:W-:Y:S01]  /*0e40*/  NOP ;  /* 0x0000000000007918 */ /* 0x000fe20000000000 */
[----:B----4-:R-:W-:-:S13]  /*0e50*/  ISETP.NE.AND P0, PT, R0, 0x5, PT ;  /* 0x000000050000780c */ /* 0x010fda0003f05270 */
[----:B------:R-:W-:Y:S05]  /*0e60*/  @P0 BRA `(.L_x_14) ;  /* 0x0000000000540947 */ /* 0x000fea0003800000 */
[----:B---3--:R-:W-:Y:S01]  /*0e70*/  UMOV UR9, 0x400 ;  /* 0x0000040000097882 */ /* 0x008fe20000000000 */
[----:B--2---:R-:W-:Y:S01]  /*0e80*/  UMOV UR8, 0x1 ;  /* 0x0000000100087882 */ /* 0x004fe20000000000 */
        /* <DEDUP_REMOVED lines=13> */
[----:B------:R4:W1:Y:S01]  /*0f60*/  SYNCS.EXCH.64 URZ, [UR9+0x2a8], UR14 ;  /* 0x0002a80e09ff75b2 */ /* 0x0008620008000100 */
[----:B------:R4:W1:Y:S01]  /*0f70*/  SYNCS.EXCH.64 URZ, [UR9+0x290], UR12 ;  /* 0x0002900c09ff75b2 */ /* 0x0008620008000100 */
[----:B------:R4:W1:Y:S01]  /*0f80*/  SYNCS.EXCH.64 URZ, [UR9+0x2b0], UR14 ;  /* 0x0002b00e09ff75b2 */ /* 0x0008620008000100 */
[----:B------:R4:W1:Y:S01]  /*0f90*/  SYNCS.EXCH.64 URZ, [UR9+0x298], UR12 ;  /* 0x0002980c09ff75b2 */ /* 0x0008620008000100 */
[----:B------:R4:W1:Y:S02]  /*0fa0*/  SYNCS.EXCH.64 URZ, [UR9+0x2b8], UR14 ;  /* 0x0002b80e09ff75b2 */ /* 0x0008640008000100 */
[----:B----4-:R-:W-:Y:S01]  /*0fb0*/  NOP ;  /* 0x0000000000007918 */ /* 0x010fe20000000000 */
.L_x_14:
[----:B------:R-:W4:Y:S01]  /*0fc0*/  SHFL.IDX PT, R0, R106, RZ, 0x1f ;  /* 0x00001fff6a007589 */ /* 0x000f2200000e0000 */
[----:B------:R-:W-:Y:S01]  /*0fd0*/  ISETP.NE.OR P1, PT, RZ, UR10, !P1 ;  /* 0x0000000aff007c0c */ /* 0x000fe2000cf25670 */
[----:B------:R-:W-:Y:S01]  /*0fe0*/  NOP ;  /* 0x0000000000007918 */ /* 0x000fe20000000000 */
[----:B----4-:R-:W-:-:S13]  /*0ff0*/  ISETP.NE.AND P0, PT, R0, 0x3, PT ;  /* 0x000000030000780c */ /* 0x010fda0003f05270 */
[----:B------:R-:W-:Y:S05]  /*1000*/  @P0 BRA `(.L_x_15) ;  /* 0x0000000000340947 */ /* 0x000fea0003800000 */
[----:B--2---:R-:W-:Y:S01]  /*1010*/  UMOV UR8, 0x400 ;  /* 0x0000040000087882 */ /* 0x004fe20000000000 */
[----:B------:R-:W-:Y:S01]  /*1020*/  UMOV UR6, 0x20 ;  /* 0x0000002000067882 */ /* 0x000fe20000000000 */
[----:B------:R-:W-:Y:S02]  /*1030*/  ULEA UR8, UR37, UR8, 0x18 ;  /* 0x0000000825087291 */ /* 0x000fe4000f8ec0ff */
[----:B---3--:R-:W-:-:S04]  /*1040*/  UIADD3 UR12, UPT, UPT, -UR6, 0x100000, URZ ;  /* 0x00100000060c7890 */ /* 0x008fc8000fffe1ff */
[----:B------:R-:W-:Y:S02]  /*1050*/  USHF.L.U32 UR13, UR12, 0xb, URZ ;  /* 0x0000000b0c0d7899 */ /* 0x000fe400080006ff */
[----:B------:R-:W-:Y:S01]  /*1060*/  USHF.L.U32 UR12, UR12, 0x1, URZ ;  /* 0x000000010c0c7899 */ /* 0x000fe200080006ff */
[----:B------:R-:W-:Y:S01]  /*1070*/  ELECT P0, URZ, PT ;  /* 0x0000000000ff782f */ /* 0x000fe20003800000 */
[----:B------:R-:W2:Y:S10]  /*1080*/  FENCE.VIEW.ASYNC.S ;  /* 0x00000000000073c6 */ /* 0x000eb40000000000 */
[----:B--2---:R4:W2:Y:S01]  /*1090*/  SYNCS.EXCH.64 URZ, [UR8+0x2c0], UR12 ;  /* 0x0002c00c08ff75b2 */ /* 0x0048a20008000100 */
[----:B------:R4:W3:Y:S01]  /*10a0*/  SYNCS.EXCH.64 URZ, [UR8+0x2d0], UR12 ;  /* 0x0002d00c08ff75b2 */ /* 0x0008e20008000100 */
[----:B------:R4:W1:Y:S01]  /*10b0*/  SYNCS.EXCH.64 URZ, [UR8+0x2c8], UR12 ;  /* 0x0002c80c08ff75b2 */ /* 0x0008620008000100 */
[----:B------:R4:W1:Y:S02]  /*10c0*/  SYNCS.EXCH.64 URZ, [UR8+0x2d8], UR12 ;  /* 0x0002d80c08ff75b2 */ /* 0x0008640008000100 */
[----:B----4-:R-:W-:Y:S01]  /*10d0*/  NOP ;  /* 0x0000000000007918 */ /* 0x010fe20000000000 */
.L_x_15:
[----:B------:R-:W-:Y:S01]  /*10e0*/  VOTEU.ALL UP1, P1 ;  /* 0x0000000000ff7886 */ /* 0x000fe20000820000 */
[----:B--2---:R-:W2:Y:S01]  /*10f0*/  LDCU UR8, c[0x0][0x36c] ;  /* 0x00006d80ff0877ac */ /* 0x004ea20008000800 */
[----:B------:R-:W-:Y:S01]  /*1100*/  NOP ;  /* 0x0000000000007918 */ /* 0x000fe20000000000 */
[----:B------:R-:W-:Y:S01]  /*1110*/  LOP3.LUT R10, R103, 0x1f, RZ, 0xc0, !PT ;  /* 0x0000001f670a7812 */ /* 0x000fe200078ec0ff */
[----:B---3--:R-:W-:Y:S01]  /*1120*/  UMOV UR12, 0x20 ;  /* 0x00000020000c7882 */ /* 0x008fe20000000000 */
[----:B------:R-:W-:Y:S01]  /*1130*/  @!UP1 UMOV UR6, 0x400 ;  /* 0x0000040000069882 */ /* 0x000fe20000000000 */
[----:B------:R-:W-:-:S04]  /*1140*/  @!UP1 UIADD3 UR12, UPT, UPT, -UR12, 0x100000, URZ ;  /* 0x001000000c0c9890 */ /* 0x000fc8000fffe1ff */
[----:B------:R-:W-:Y:S02]  /*1150*/  @!UP1 USHF.L.U32 UR13, UR12, 0xb, URZ ;  /* 0x0000000b0c0d9899 */ /* 0x000fe400080006ff */
[----:B------:R-:W-:Y:S02]  /*1160*/  @!UP1 USHF.L.U32 UR12, UR12, 0x1, URZ ;  /* 0x000000010c0c9899 */ /* 0x000fe400080006ff */
[----:B------:R-:W-:Y:S01]  /*1170*/  @!UP1 ULEA UR6, UR37, UR6, 0x18 ;  /* 0x0000000625069291 */ /* 0x000fe2000f8ec0ff */
[----:B------:R-:W-:Y:S01]  /*1180*/  VOTEU.ALL UP1, P1 ;  /* 0x0000000000ff7886 */ /* 0x000fe20000820000 */
[----:B------:R-:W-:Y:S01]  /*1190*/  UISETP.NE.AND UP4, UPT, UR10, URZ, UPT ;  /* 0x000000ff0a00728c */ /* 0x000fe2000bf85270 */
[----:B------:R-:W3:Y:S09]  /*11a0*/  FENCE.VIEW.ASYNC.S ;  /* 0x00000000000073c6 */ /* 0x000ef20000000000 */
[----:B---3--:R3:W4:Y:S01]  /*11b0*/  @!UP1 SYNCS.EXCH.64 URZ, [UR6+0x2e0], UR12 ;  /* 0x0002e00c06ff95b2 */ /* 0x0087220008000100 */
[----:B--2---:R-:W-:-:S09]  /*11c0*/  UISETP.EQ.U32.AND UP1, UPT, UR8, 0x1, UPT ;  /* 0x000000010800788c */ /* 0x004fd2000bf22070 */
[----:B------:R-:W-:Y:S05]  /*11d0*/  BRA.U !UP1, `(.L_x_16) ;  /* 0x0000000109087547 */ /* 0x000fea000b800000 */
[----:B-1--4-:R-:W-:Y:S01]  /*11e0*/  UCGABAR_ARV ;  /* 0x00000000000079c7 */ /* 0x012fe20008000000 */
[----:B------:R-:W-:Y:S05]  /*11f0*/  BRA `(.L_x_17) ;  /* 0x0000000000047947 */ /* 0x000fea0003800000 */
.L_x_16:
[----:B-1--4-:R-:W-:Y:S01]  /*1200*/  NOP ;  /* 0x0000000000007918 */ /* 0x012fe20000000000 */
.L_x_17:
[----:B------:R-:W1:Y:S01]  /*1210*/  S2R R94, SR_CTAID.Y ;  /* 0x00000000005e7919 */ /* 0x000e620000002600 */
[----:B------:R-:W-:-:S05]  /*1220*/  CS2R.32 R93, SR_CgaSize ;  /* 0x00000000005d7805 */ /* 0x000fca0000008a00 */
[----:B------:R-:W-:-:S05]  /*1230*/  IMAD R93, R93, -0xa0, RZ ;  /* 0xffffff605d5d7824 */ /* 0x000fca00078e02ff */
[----:B---3--:R-:W-:-:S14]  /*1240*/  R2UR UR6, R93 ;  /* 0x000000005d0672ca */ /* 0x008fdc00000e0000 */
[----:B------:R-:W2:Y:S01]  /*1250*/  LDCU UR6, c[0x0][UR6+0x2b4] ;  /* 0x00005680060677ac */ /* 0x000ea20008000800 */
[----:B------:R-:W-:-:S05]  /*1260*/  CS2R.32 R0, SR_CgaSize ;  /* 0x0000000000007805 */ /* 0x000fca0000008a00 */
[----:B------:R-:W-:-:S06]  /*1270*/  IMAD R0, R0, -0xa0, RZ ;  /* 0xffffff6000007824 */ /* 0x000fcc00078e02ff */
[----:B------:R-:W3:Y:S01]  /*1280*/  LDC R0, c[0x0][R0+0x2a4] ;  /* 0x0000a90000007b82 */ /* 0x000ee20000000800 */
[----:B------:R-:W-:Y:S01]  /*1290*/  PRMT R8, RZ, 0x7610, R8 ;  /* 0x00007610ff087816 */ /* 0x000fe20000000008 */
[----:B------:R-:W4:Y:S01]  /*12a0*/  S2R R11, SR_CTAID.X ;  /* 0x00000000000b7919 */ /* 0x000f220000002500 */
[----:B------:R-:W-:-:S05]  /*12b0*/  CS2R.32 R93, SR_CgaSize ;  /* 0x00000000005d7805 */ /* 0x000fca0000008a00 */
[----:B------:R-:W-:-:S05]  /*12c0*/  IMAD R93, R93, -0xa0, RZ ;  /* 0xffffff605d5d7824 */ /* 0x000fca00078e02ff */
[----:B------:R-:W-:-:S14]  /*12d0*/  R2UR UR8, R93 ;  /* 0x000000005d0872ca */ /* 0x000fdc00000e0000 */
[----:B------:R-:W3:Y:S01]  /*12e0*/  LDCU UR8, c[0x0][UR8+0x2b0] ;  /* 0x00005600080877ac */ /* 0x000ee20008000800 */
[----:B------:R-:W-:Y:S01]  /*12f0*/  UISETP.NE.AND UP2, UPT, UR10, 0x2, UPT ;  /* 0x000000020a00788c */ /* 0x000fe2000bf45270 */
[----:B------:R-:W2:Y:S01]  /*1300*/  LDC R9, c[0x0][0xb24] ;  /* 0x0002c900ff097b82 */ /* 0x000ea20000000800 */
[----:B------:R-:W-:-:S05]  /*1310*/  CS2R.32 R2, SR_CgaSize ;  /* 0x0000000000027805 */ /* 0x000fca0000008a00 */
[----:B------:R-:W-:-:S06]  /*1320*/  IMAD R2, R2, -0xa0, RZ ;  /* 0xffffff6002027824 */ /* 0x000fcc00078e02ff */
[----:B------:R-:W3:Y:S08]  /*1330*/  LDC R2, c[0x0][R2+0x2a0] ;  /* 0x0000a80002027b82 */ /* 0x000ef00000000800 */
[----:B------:R-:W3:Y:S01]  /*1340*/  LDC R40, c[0x0][0xb24] ;  /* 0x0002c900ff287b82 */ /* 0x000ee20000000800 */
[----:B-1----:R-:W-:-:S07]  /*1350*/  I2FP.F32.U32 R3, R94 ;  /* 0x0000005e00037245 */ /* 0x002fce0000201000 */
[----:B------:R-:W1:Y:S01]  /*1360*/  S2UR UR36, SR_CTAID.Z ;  /* 0x00000000002479c3 */ /* 0x000e620000002700 */
[----:B--2---:R-:W-:Y:S01]  /*1370*/  ISETP.GE.AND P0, PT, R9, 0x1, PT ;  /* 0x000000010900780c */ /* 0x004fe20003f06270 */
[----:B----4-:R-:W-:Y:S01]  /*1380*/  IMAD.MOV.U32 R93, RZ, RZ, R11 ;  /* 0x000000ffff5d7224 */ /* 0x010fe200078e000b */
[----:B------:R-:W-:Y:S01]  /*1390*/  I2FP.F32.U32 R4, R11 ;  /* 0x0000000b00047245 */ /* 0x000fe20000201000 */
[----:B------:R-:W-:Y:S01]  /*13a0*/  FMUL R3, R3, UR6 ;  /* 0x0000000603037c20 */ /* 0x000fe20008400000 */
[----:B------:R-:W2:Y:S03]  /*13b0*/  LDCU UR6, c[0x0][0xb30] ;  /* 0x00016600ff0677ac */ /* 0x000ea60008000800 */
[----:B---3--:R-:W-:Y:S01]  /*13c0*/  FMUL R4, R4, UR8 ;  /* 0x0000000804047c20 */ /* 0x008fe20008400000 */
[----:B------:R-:W3:Y:S08]  /*13d0*/  F2I.U32.TRUNC.NTZ R81, R3 ;  /* 0x0000000300517305 */ /* 0x000ef0000020f000 */
[----:B------:R-:W4:Y:S01]  /*13e0*/  F2I.U32.TRUNC.NTZ R92, R4 ;  /* 0x00000004005c7305 */ /* 0x000f22000020f000 */
[----:B--2---:R-:W-:Y:S01]  /*13f0*/  UISETP.NE.AND UP3, UPT, UR6, 0x1, UPT ;  /* 0x000000010600788c */ /* 0x004fe2000bf65270 */
[----:B---3--:R-:W-:-:S05]  /*1400*/  IADD3 R81, PT, PT, -R81, RZ, RZ ;  /* 0x000000ff51517210 */ /* 0x008fca0007ffe1ff */
[----:B------:R-:W-:Y:S01]  /*1410*/  IMAD R81, R0, R81, R94 ;  /* 0x0000005100517224 */ /* 0x000fe200078e025e */
[----:B------:R-:W-:Y:S01]  /*1420*/  PRMT R0, RZ, 0x7610, R0 ;  /* 0x00007610ff007816 */ /* 0x000fe20000000000 */
[----:B----4-:R-:W-:-:S04]  /*1430*/  IMAD.MOV R92, RZ, RZ, -R92 ;  /* 0x000000ffff5c7224 */ /* 0x010fc800078e0a5c */
[----:B------:R-:W-:Y:S01]  /*1440*/  IMAD R92, R2, R92, R11 ;  /* 0x0000005c025c7224 */ /* 0x000fe200078e020b */
[----:B-1----:R-:W-:Y:S06]  /*1450*/  BRA.U UP4, `(.L_x_18) ;  /* 0x0000000104247547 */ /* 0x002fec000b800000 */
[----:B------:R-:W-:Y:S01]  /*1460*/  ISETP.NE.AND P1, PT, R81, RZ, PT ;  /* 0x000000ff5100720c */ /* 0x000fe20003f25270 */
[----:B------:R-:W-:Y:S01]  /*1470*/  IMAD.MOV.U32 R0, RZ, RZ, 0x3 ;  /* 0x00000003ff007424 */ /* 0x000fe200078e00ff */
[C---:B------:R-:W-:Y:S02]  /*1480*/  LOP3.LUT R3, R92.reuse, 0xfffffffe, RZ, 0xc0, !PT ;  /* 0xfffffffe5c037812 */ /* 0x040fe400078ec0ff */
[----:B------:R-:W-:Y:S02]  /*1490*/  ISETP.LT.U32.OR P1, PT, R92, 0x2, !P1 ;  /* 0x000000025c00780c */ /* 0x000fe40004f21470 */
[----:B------:R-:W-:Y:S02]  /*14a0*/  SHF.L.U32 R0, R0, R3, RZ ;  /* 0x0000000300007219 */ /* 0x000fe400000006ff */
[----:B------:R-:W-:Y:S02]  /*14b0*/  SEL R5, RZ, 0x1, !P1 ;  /* 0x00000001ff057807 */ /* 0x000fe40004800000 */
[----:B------:R-:W-:-:S05]  /*14c0*/  SEL R2, RZ, 0x2, !P1 ;  /* 0x00000002ff027807 */ /* 0x000fca0004800000 */
[----:B------:R-:W-:-:S05]  /*14d0*/  IMAD.IADD R2, R5, 0x1, R2 ;  /* 0x0000000105027824 */ /* 0x000fca00078e0202 */
[----:B------:R-:W-:Y:S02]  /*14e0*/  PRMT R8, R2, 0x7610, R8 ;  /* 0x0000761002087816 */ /* 0x000fe40000000008 */
.L_x_18:
[----:B------:R-:W-:Y:S05]  /*14f0*/  @!P0 BRA `(.L_x_19) ;  /* 0x0000000000b88947 */ /* 0x000fea0003800000 */
[----:B------:R-:W1:Y:S01]  /*1500*/  LDC.64 R4, c[0x0][0xb18] ;  /* 0x0002c600ff047b82 */ /* 0x000e620000000a00 */
[----:B------:R-:W-:-:S07]  /*1510*/  ISETP.NE.AND P0, PT, R9, 0x1, PT ;  /* 0x000000010900780c */ /* 0x000fce0003f05270 */
[----:B------:R-:W2:Y:S08]  /*1520*/  LDC R14, c[0x0][0xb0c] ;  /* 0x0002c300ff0e7b82 */ /* 0x000eb00000000800 */
[----:B------:R-:W3:Y:S08]  /*1530*/  LDC R13, c[0x0][0x370] ;  /* 0x0000dc00ff0d7b82 */ /* 0x000ef00000000800 */
[----:B------:R-:W4:Y:S01]  /*1540*/  LDC R16, c[0x0][0x374] ;  /* 0x0000dd00ff107b82 */ /* 0x000f220000000800 */
[----:B-1----:R-:W-:-:S07]  /*1550*/  ISETP.NE.AND P1, PT, R4, 0x1, PT ;  /* 0x000000010400780c */ /* 0x002fce0003f25270 */
[----:B------:R-:W3:Y:S01]  /*1560*/  LDC.64 R6, c[0x0][0xb10] ;  /* 0x0002c400ff067b82 */ /* 0x000ee20000000a00 */
[----:B--2---:R-:W-:-:S07]  /*1570*/  ISETP.NE.AND P2, PT, R14, 0x1, PT ;  /* 0x000000010e00780c */ /* 0x004fce0003f45270 */
[----:B------:R-:W1:Y:S08]  /*1580*/  LDC R12, c[0x0][0xb20] ;  /* 0x0002c800ff0c7b82 */ /* 0x000e700000000800 */
[----:B------:R-:W2:Y:S01]  /*1590*/  LDC.64 R2, c[0x0][0xb28] ;  /* 0x0002ca00ff027b82 */ /* 0x000ea20000000a00 */
[----:B----4-:R-:W-:-:S04]  /*15a0*/  IMAD.HI.U32 R15, R16, R5, RZ ;  /* 0x00000005100f7227 */ /* 0x010fc800078e00ff */
[----:B------:R-:W-:-:S04]  /*15b0*/  IMAD.HI.U32 R5, R94, R5, RZ ;  /* 0x000000055e057227 */ /* 0x000fc800078e00ff */
[----:B---3--:R-:W-:-:S04]  /*15c0*/  IMAD.HI.U32 R18, R13, R6, RZ ;  /* 0x000000060d127227 */ /* 0x008fc800078e00ff */
[C---:B------:R-:W-:Y:S01]  /*15d0*/  IMAD.HI.U32 R20, R11.reuse, R6, RZ ;  /* 0x000000060b147227 */ /* 0x040fe200078e00ff */
[-C--:B------:R-:W-:Y:S02]  /*15e0*/  @P2 SHF.R.U32.HI R13, RZ, R7.reuse, R18 ;  /* 0x00000007ff0d2219 */ /* 0x080fe40000011612 */
[-C--:B-1----:R-:W-:Y:S02]  /*15f0*/  @P1 SHF.R.U32.HI R16, RZ, R12.reuse, R15 ;  /* 0x0000000cff101219 */ /* 0x082fe4000001160f */
[----:B------:R-:W-:Y:S02]  /*1600*/  SHF.R.U32.HI R5, RZ, R12, R5 ;  /* 0x0000000cff057219 */ /* 0x000fe40000011605 */
[----:B------:R-:W-:Y:S02]  /*1610*/  SHF.R.U32.HI R20, RZ, R7, R20 ;  /* 0x00000007ff147219 */ /* 0x000fe40000011614 */
[----:B------:R-:W-:Y:S01]  /*1620*/  SEL R5, R94, R5, !P1 ;  /* 0x000000055e057207 */ /* 0x000fe20004800000 */
[----:B--2---:R-:W-:Y:S01]  /*1630*/  IMAD.HI.U32 R18, R16, R2, RZ ;  /* 0x0000000210127227 */ /* 0x004fe200078e00ff */
[----:B------:R-:W-:-:S02]  /*1640*/  SEL R93, R11, R20, !P2 ;  /* 0x000000140b5d7207 */ /* 0x000fc40005000000 */
[----:B------:R-:W-:Y:S01]  /*1650*/  IADD3 R7, PT, PT, -R5, RZ, RZ ;  /* 0x000000ff05077210 */ /* 0x000fe20007ffe1ff */
[----:B------:R-:W-:Y:S01]  /*1660*/  IMAD.HI.U32 R6, R13, R2, RZ ;  /* 0x000000020d067227 */ /* 0x000fe200078e00ff */
[----:B------:R-:W-:-:S03]  /*1670*/  @P0 SHF.R.U32.HI R16, RZ, R3, R18 ;  /* 0x00000003ff100219 */ /* 0x000fc60000011612 */
[----:B------:R-:W-:Y:S01]  /*1680*/  IMAD R7, R4, R7, R94 ;  /* 0x0000000704077224 */ /* 0x000fe200078e025e */
[----:B------:R-:W-:Y:S01]  /*1690*/  @P0 SHF.R.U32.HI R13, RZ, R3, R6 ;  /* 0x00000003ff0d0219 */ /* 0x000fe20000011606 */
[----:B------:R-:W-:-:S04]  /*16a0*/  IMAD R16, R16, R9, RZ ;  /* 0x0000000910107224 */ /* 0x000fc800078e02ff */
[----:B------:R-:W-:Y:S01]  /*16b0*/  IMAD R6, R13, R9, RZ ;  /* 0x000000090d067224 */ /* 0x000fe200078e02ff */
[----:B------:R-:W-:-:S04]  /*16c0*/  ISETP.GE.AND P1, PT, R5, R16, PT ;  /* 0x000000100500720c */ /* 0x000fc80003f26270 */
[----:B------:R-:W-:Y:S01]  /*16d0*/  ISETP.GE.OR P1, PT, R93, R6, P1 ;  /* 0x000000065d00720c */ /* 0x000fe20000f26670 */
[----:B------:R-:W-:-:S05]  /*16e0*/  IMAD.HI.U32 R6, R5, R2, RZ ;  /* 0x0000000205067227 */ /* 0x000fca00078e00ff */
[----:B------:R-:W-:-:S04]  /*16f0*/  SHF.R.U32.HI R6, RZ, R3, R6 ;  /* 0x00000003ff067219 */ /* 0x000fc80000011606 */
[----:B------:R-:W-:-:S03]  /*1700*/  SEL R6, R5, R6, !P0 ;  /* 0x0000000605067207 */ /* 0x000fc60004000000 */
[----:B------:R-:W-:Y:S01]  /*1710*/  @!P1 IMAD.HI.U32 R12, R93, R2, RZ ;  /* 0x000000025d0c9227 */ /* 0x000fe200078e00ff */
[----:B------:R-:W-:-:S04]  /*1720*/  IADD3 R2, PT, PT, -R6, RZ, RZ ;  /* 0x000000ff06027210 */ /* 0x000fc80007ffe1ff */
[----:B------:R-:W-:Y:S01]  /*1730*/  @!P1 SHF.R.U32.HI R12, RZ, R3, R12 ;  /* 0x00000003ff0c9219 */ /* 0x000fe2000001160c */
[----:B------:R-:W-:-:S03]  /*1740*/  IMAD R2, R9, R2, R5 ;  /* 0x0000000209027224 */ /* 0x000fc600078e0205 */
[----:B------:R-:W-:-:S05]  /*1750*/  @!P1 SEL R3, R93, R12, !P0 ;  /* 0x0000000c5d039207 */ /* 0x000fca0004000000 */
[--C-:B------:R-:W-:Y:S02]  /*1760*/  @!P1 IMAD.IADD R6, R6, 0x1, -R3.reuse ;  /* 0x0000000106069824 */ /* 0x100fe400078e0a03 */
[----:B------:R-:W-:Y:S01]  /*1770*/  @!P1 IMAD R3, R2, R13, R3 ;  /* 0x0000000d02039224 */ /* 0x000fe200078e0203 */
[----:B------:R-:W-:Y:S01]  /*1780*/  IADD3 R2, PT, PT, -R93, RZ, RZ ;  /* 0x000000ff5d027210 */ /* 0x000fe20007ffe1ff */
[----:B------:R-:W-:Y:S02]  /*1790*/  @!P1 IMAD R5, R6, R9, R93 ;  /* 0x0000000906059224 */ /* 0x000fe400078e025d */
[----:B------:R-:W-:Y:S02]  /*17a0*/  @!P1 IMAD.MOV.U32 R93, RZ, RZ, R3 ;  /* 0x000000ffff5d9224 */ /* 0x000fe400078e0003 */
[----:B------:R-:W-:Y:S02]  /*17b0*/  IMAD R2, R14, R2, R11 ;  /* 0x000000020e027224 */ /* 0x000fe400078e020b */
[----:B------:R-:W-:-:S02]  /*17c0*/  IMAD R94, R5, R4, R7 ;  /* 0x00000004055e7224 */ /* 0x000fc400078e0207 */
[----:B------:R-:W-:Y:S02]  /*17d0*/  IMAD R93, R93, R14, R2 ;  /* 0x0000000e5d5d7224 */ /* 0x000fe400078e0202 */
.L_x_19:
[----:B------:R-:W-:Y:S05]  /*17e0*/  BRA.U UP3, `(.L_x_20) ;  /* 0x0000000103407547 */ /* 0x000fea000b800000 */
[----:B------:R-:W1:Y:S08]  /*17f0*/  LDC.64 R4, c[0x0][0xb10] ;  /* 0x0002c400ff047b82 */ /* 0x000e700000000a00 */
[----:B------:R-:W2:Y:S08]  /*1800*/  LDC.64 R2, c[0x0][0xb18] ;  /* 0x0002c600ff027b82 */ /* 0x000eb00000000a00 */
[----:B------:R-:W3:Y:S08]  /*1810*/  LDC R6, c[0x0][0xb20] ;  /* 0x0002c800ff067b82 */ /* 0x000ef00000000800 */
[----:B------:R-:W4:Y:S01]  /*1820*/  LDC R12, c[0x0][0xb0c] ;  /* 0x0002c300ff0c7b82 */ /* 0x000f220000000800 */
[----:B-1----:R-:W-:-:S05]  /*1830*/  IMAD.HI.U32 R4, R93, R4, RZ ;  /* 0x000000045d047227 */ /* 0x002fca00078e00ff */
[----:B------:R-:W-:Y:S01]  /*1840*/  SHF.R.U32.HI R4, RZ, R5, R4 ;  /* 0x00000005ff047219 */ /* 0x000fe20000011604 */
[----:B--2---:R-:W-:Y:S01]  /*1850*/  IMAD.HI.U32 R3, R94, R3, RZ ;  /* 0x000000035e037227 */ /* 0x004fe200078e00ff */
[----:B------:R-:W-:-:S04]  /*1860*/  ISETP.NE.AND P0, PT, R2, 0x1, PT ;  /* 0x000000010200780c */ /* 0x000fc80003f05270 */
[----:B---3--:R-:W-:-:S04]  /*1870*/  SHF.R.U32.HI R3, RZ, R6, R3 ;  /* 0x00000006ff037219 */ /* 0x008fc80000011603 */
[----:B------:R-:W-:Y:S02]  /*1880*/  SEL R3, R94, R3, !P0 ;  /* 0x000000035e037207 */ /* 0x000fe40004000000 */
[----:B----4-:R-:W-:-:S04]  /*1890*/  ISETP.NE.AND P1, PT, R12, 0x1, PT ;  /* 0x000000010c00780c */ /* 0x010fc80003f25270 */
[----:B------:R-:W-:-:S05]  /*18a0*/  SEL R6, R93, R4, !P1 ;  /* 0x000000045d067207 */ /* 0x000fca0004800000 */
[----:B------:R-:W-:Y:S02]  /*18b0*/  IMAD.IADD R4, R3, 0x1, -R6 ;  /* 0x0000000103047824 */ /* 0x000fe400078e0a06 */
[----:B------:R-:W-:Y:S02]  /*18c0*/  IMAD.IADD R3, R6, 0x1, -R3 ;  /* 0x0000000106037824 */ /* 0x000fe400078e0a03 */
[----:B------:R-:W-:Y:S02]  /*18d0*/  IMAD R93, R4, R12, R93 ;  /* 0x0000000c045d7224 */ /* 0x000fe400078e025d */
[----:B------:R-:W-:Y:S02]  /*18e0*/  IMAD R94, R3, R2, R94 ;  /* 0x00000002035e7224 */ /* 0x000fe400078e025e */
.L_x_20:
[----:B------:R-:W-:Y:S05]  /*18f0*/  BRA.U !UP1, `(.L_x_21) ;  /* 0x00000001090c7547 */ /* 0x000fea000b800000 */
[----:B------:R-:W-:Y:S01]  /*1900*/  UCGABAR_WAIT ;  /* 0x0000000000007dc7 */ /* 0x000fe20008000000 */
[----:B------:R-:W-:Y:S01]  /*1910*/  CCTL.IVALL ;  /* 0x00000000ff00798f */ /* 0x000fe20002000000 */
[----:B------:R-:W-:Y:S05]  /*1920*/  BRA `(.L_x_22) ;  /* 0x0000000000047947 */ /* 0x000fea0003800000 */
.L_x_21:
[----:B------:R-:W-:Y:S06]  /*1930*/  BAR.SYNC.DEFER_BLOCKING 0x0 ;  /* 0x0000000000007b1d */ /* 0x000fec0000010000 */
.L_x_22:
[----:B------:R-:W-:Y:S05]  /*1940*/  BRA.U UP2, `(.L_x_23) ;  /* 0x0000002502347547 */ /* 0x000fea000b800000 */
[----:B------:R-:W1:Y:S01]  /*1950*/  LDCU UR15, c[0x0][0x38c] ;  /* 0x00007180ff0f77ac */ /* 0x000e620008000800 */
[----:B------:R-:W2:Y:S01]  /*1960*/  LDC R9, c[0x0][0x370] ;  /* 0x0000dc00ff097b82 */ /* 0x000ea20000000800 */
[C---:B------:R-:W-:Y:S01]  /*1970*/  IMAD.SHL.U32 R17, R11.reuse, 0x20, RZ ;  /* 0x000000200b117824 */ /* 0x040fe200078e00ff */
[----:B------:R-:W-:Y:S01]  /*1980*/  PLOP3.LUT P1, PT, PT, PT, UP5, 0x80, 0x8 ;  /* 0x000000000008781c */ /* 0x000fe20003f2f058 */
[----:B------:R-:W-:Y:S01]  /*1990*/  UISETP.NE.AND UP1, UPT, UR10, URZ, UPT ;  /* 0x000000ff0a00728c */ /* 0x000fe2000bf25270 */
[----:B------:R-:W-:Y:S01]  /*19a0*/  ISETP.NE.AND P4, PT, R10, RZ, P5 ;  /* 0x000000ff0a00720c */ /* 0x000fe20002f85270 */
[----:B------:R-:W-:Y:S01]  /*19b0*/  IMAD.SHL.U32 R16, R11, 0x40, RZ ;  /* 0x000000400b107824 */ /* 0x000fe200078e00ff */
[----:B------:R-:W-:Y:S01]  /*19c0*/  PLOP3.LUT P1, PT, P1, PT, PT, 0x8, 0x80 ;  /* 0x000000000080781c */ /* 0x000fe20000f2e170 */
[----:B------:R-:W-:Y:S01]  /*19d0*/  IMAD.MOV.U32 R15, RZ, RZ, 0x1 ;  /* 0x00000001ff0f7424 */ /* 0x000fe200078e00ff */
[----:B------:R-:W3:Y:S01]  /*19e0*/  LDC R0, c[0x0][0x374] ;  /* 0x0000dd00ff007b82 */ /* 0x000ee20000000800 */
[----:B------:R-:W-:Y:S01]  /*19f0*/  IMAD.MOV.U32 R14, RZ, RZ, RZ ;  /* 0x000000ffff0e7224 */ /* 0x000fe200078e00ff */
[----:B------:R-:W-:Y:S01]  /*1a00*/  CS2R R12, SRZ ;  /* 0x00000000000c7805 */ /* 0x000fe2000001ff00 */
[----:B------:R-:W-:Y:S01]  /*1a10*/  IMAD.MOV.U32 R10, RZ, RZ, 0x1 ;  /* 0x00000001ff0a7424 */ /* 0x000fe200078e00ff */
[----:B------:R-:W-:Y:S01]  /*1a20*/  LOP3.LUT R17, R17, 0x20, RZ, 0xc0, !PT ;  /* 0x0000002011117812 */ /* 0x000fe200078ec0ff */
[----:B------:R-:W4:Y:S01]  /*1a30*/  LDCU.64 UR24, c[0x0][0x348] ;  /* 0x00006900ff1877ac */ /* 0x000f220008000a00 */
[----:B-1----:R-:W-:-:S02]  /*1a40*/  UIADD3 UR4, UPT, UPT, UR15, 0x3f, URZ ;  /* 0x0000003f0f047890 */ /* 0x002fc4000fffe0ff */
[----:B------:R-:W-:Y:S02]  /*1a50*/  USEL UR7, UR7, 0x2, UP1 ;  /* 0x0000000207077887 */ /* 0x000fe40008800000 */
[----:B------:R-:W-:Y:S01]  /*1a60*/  USHF.R.S32.HI UR22, URZ, 0x1f, UR4 ;  /* 0x0000001fff167899 */ /* 0x000fe20008011404 */
[----:B------:R-:W-:-:S03]  /*1a70*/  UMOV UR13, URZ ;  /* 0x000000ff000d7c82 */ /* 0x000fc60008000000 */
[----:B------:R-:W-:Y:S02]  /*1a80*/  ULEA.HI UR22, UR22, UR4, URZ, 0x6 ;  /* 0x0000000416167291 */ /* 0x000fe4000f8f30ff */
[----:B------:R-:W-:Y:S02]  /*1a90*/  UIADD3 UR4, UPT, UPT, UR15, -0x1, URZ ;  /* 0xffffffff0f047890 */ /* 0x000fe4000fffe0ff */
[----:B------:R-:W-:Y:S02]  /*1aa0*/  USHF.R.S32.HI UR22, URZ, 0x6, UR22 ;  /* 0x00000006ff167899 */ /* 0x000fe40008011416 */
[----:B------:R-:W-:Y:S02]  /*1ab0*/  UISETP.GE.U32.AND UP2, UPT, UR4, -0x7f, UPT ;  /* 0xffffff810400788c */ /* 0x000fe4000bf46070 */
[----:B------:R-:W-:Y:S02]  /*1ac0*/  UISETP.LT.U32.AND UP0, UPT, UR22, 0x24, UPT ;  /* 0x000000241600788c */ /* 0x000fe4000bf01070 */
[----:B------:R-:W-:-:S02]  /*1ad0*/  UIADD3 UR15, UPT, UPT, UR15, 0x7e, URZ ;  /* 0x0000007e0f0f7890 */ /* 0x000fc4000fffe0ff */
[----:B------:R-:W-:-:S04]  /*1ae0*/  USEL UR21, UR22, 0x24, UP0 ;  /* 0x0000002416157887 */ /* 0x000fc80008000000 */
[----:B------:R-:W-:Y:S02]  /*1af0*/  UIADD3 UR6, UPT, UPT, UR21, -0x1, URZ ;  /* 0xffffffff15067890 */ /* 0x000fe4000fffe0ff */
[----:B------:R-:W-:Y:S02]  /*1b00*/  @UP2 UIADD3 UR6, UPT, UPT, UR21, URZ, URZ ;  /* 0x000000ff15062290 */ /* 0x000fe4000fffe0ff */
[----:B------:R-:W-:Y:S02]  /*1b10*/  UIADD3 UR14, UPT, UPT, UR22, -UR21, URZ ;  /* 0x80000015160e7290 */ /* 0x000fe4000fffe0ff */
[----:B------:R-:W-:Y:S02]  /*1b20*/  UIADD3 UR5, UPT, UPT, UR6, 0x1, URZ ;  /* 0x0000000106057890 */ /* 0x000fe4000fffe0ff */
[----:B--2-4-:R-:W-:-:S12]  /*1b30*/  UIADD3 UR6, UPT, UPT, -UR6, URZ, URZ ;  /* 0x000000ff06067290 */ /* 0x014fd8000fffe1ff */
.L_x_43:
[----:B------:R-:W-:Y:S01]  /*1b40*/  UISETP.NE.AND UP0, UPT, UR37, URZ, UPT ;  /* 0x000000ff2500728c */ /* 0x000fe2000bf05270 */
[----:B------:R-:W1:Y:S08]  /*1b50*/  S2UR UR37, SR_CgaCtaId ;  /* 0x00000000002579c3 */ /* 0x000e700000008800 */
[----:B------:R-:W-:Y:S05]  /*1b60*/  BRA.U UP0, `(.L_x_24) ;  /* 0x0000000100347547 */ /* 0x000fea000b800000 */
[----:B------:R-:W2:Y:S01]  /*1b70*/  S2R R2, SR_CgaCtaId ;  /* 0x0000000000027919 */ /* 0x000ea20000008800 */
[----:B------:R-:W-:-:S04]  /*1b80*/  MOV R3, 0x400 ;  /* 0x0000040000037802 */ /* 0x000fc80000000f00 */
[----:B--2---:R-:W-:Y:S02]  /*1b90*/  LEA R3, R2, R3, 0x18 ;  /* 0x0000000302037211 */ /* 0x004fe400078ec0ff */
[----:B------:R-:W-:-:S03]  /*1ba0*/  SHF.L.U32 R2, R10, 0x1f, RZ ;  /* 0x0000001f0a027819 */ /* 0x000fc600000006ff */
[----:B------:R-:W-:-:S04]  /*1bb0*/  IMAD R3, R12, 0x8, R3 ;  /* 0x000000080c037824 */ /* 0x000fc800078e0203 */
[----:B------:R-:W2:Y:S02]  /*1bc0*/  SYNCS.PHASECHK.TRANS64.TRYWAIT P0, [R3+URZ+0x2d0], R2 ;  /* 0x0002d002030075a7 */ /* 0x000ea400080011ff */
[----:B--2---:R-:W-:Y:S05]  /*1bd0*/  @!P0 BRA `(.L_x_25) ;  /* 0x00000060007c8947 */ /* 0x004fea0003800000 */
.L_x_146:
[----:B------:R-:W-:Y:S01]  /*1be0*/  VIADD R12, R12, 0x1 ;  /* 0x000000010c0c7836 */ /* 0x000fe20000000000 */
[----:B------:R2:W-:Y:S04]  /*1bf0*/  SYNCS.ARRIVE.TRANS64.A1T0 RZ, [R3+URZ+0x2c0], RZ ;  /* 0x0002c0ff03ff79a7 */ /* 0x0005e800081000ff */
[----:B------:R-:W-:-:S04]  /*1c00*/  ISETP.NE.AND P0, PT, R12, 0x2, PT ;  /* 0x000000020c00780c */ /* 0x000fc80003f05270 */
[----:B------:R-:W-:Y:S02]  /*1c10*/  SEL R12, R12, RZ, P0 ;  /* 0x000000ff0c0c7207 */ /* 0x000fe40000000000 */
[----:B--2---:R-:W-:-:S04]  /*1c20*/  SEL R3, RZ, 0x1, P0 ;  /* 0x00000001ff037807 */ /* 0x004fc80000000000 */
[----:B------:R-:W-:-:S07]  /*1c30*/  LOP3.LUT R10, R10, R3, RZ, 0x3c, !PT ;  /* 0x000000030a0a7212 */ /* 0x000fce00078e3cff */
.L_x_24:
[----:B------:R-:W-:Y:S01]  /*1c40*/  UMOV UR4, 0x400 ;  /* 0x0000040000047882 */ /* 0x000fe20000000000 */
[----:B------:R-:W-:Y:S01]  /*1c50*/  LEA.HI R3, R93, R93, RZ, 0x1 ;  /* 0x0000005d5d037211 */ /* 0x000fe200078f08ff */
[----:B-1----:R-:W-:Y:S01]  /*1c60*/  ULEA UR4, UR37, UR4, 0x18 ;  /* 0x0000000425047291 */ /* 0x002fe2000f8ec0ff */
[----:B------:R-:W-:Y:S01]  /*1c70*/  SHF.L.U32 R2, R15, 0x1f, RZ ;  /* 0x0000001f0f027819 */ /* 0x000fe200000006ff */
[----:B------:R-:W-:Y:S01]  /*1c80*/  UISETP.GE.U32.AND UP0, UPT, UR15, 0x7f, UPT ;  /* 0x0000007f0f00788c */ /* 0x000fe2000bf06070 */
[----:B------:R-:W-:Y:S01]  /*1c90*/  R2UR UR35, R16 ;  /* 0x00000000102372ca */ /* 0x000fe200000e0000 */
[----:B------:R-:W-:Y:S01]  /*1ca0*/  ULEA UR8, UR13, UR4, 0x3 ;  /* 0x000000040d087291 */ /* 0x000fe2000f8e18ff */
[----:B------:R-:W-:Y:S01]  /*1cb0*/  IMAD.SHL.U32 R3, R3, 0x40, RZ ;  /* 0x0000004003037824 */ /* 0x000fe200078e00ff */
[----:B------:R-:W-:Y:S01]  /*1cc0*/  R2UR UR11, R17 ;  /* 0x00000000110b72ca */ /* 0x000fe200000e0000 */
[----:B------:R-:W-:-:S03]  /*1cd0*/  UMOV UR23, URZ ;  /* 0x000000ff00177c82 */ /* 0x000fc60008000000 */
[----:B------:R-:W-:-:S03]  /*1ce0*/  LOP3.LUT R3, R3, 0xffffff80, RZ, 0xc0, !PT ;  /* 0xffffff8003037812 */ /* 0x000fc600078ec0ff */
[----:B------:R1:W2:Y:S01]  /*1cf0*/  SYNCS.PHASECHK.TRANS64.TRYWAIT P0, [UR8+0x120], R2 ;  /* 0x00012002ff0075a7 */ /* 0x0002a20008001108 */
[----:B------:R-:W-:Y:S02]  /*1d00*/  R2UR UR9, R3 ;  /* 0x00000000030972ca */ /* 0x000fe400000e0000 */
[----:B------:R-:W-:-:S11]  /*1d10*/  R2UR UR8, R94 ;  /* 0x000000005e0872ca */ /* 0x000fd600000e0000 */
[----:B------:R-:W-:Y:S02]  /*1d20*/  ULOP3.LUT UR35, UR9, 0x40, UR35, 0xf8, !UPT ;  /* 0x0000004009237892 */ /* 0x000fe4000f8ef823 */
[----:B------:R-:W-:Y:S01]  /*1d30*/  ULEA UR11, UR8, UR11, 0x6 ;  /* 0x0000000b080b7291 */ /* 0x000fe2000f8e30ff */
[----:B------:R-:W-:Y:S11]  /*1d40*/  BRA.U !UP0, `(.L_x_26) ;  /* 0x0000000108c07547 */ /* 0x000ff6000b800000 */
[----:B------:R-:W-:Y:S01]  /*1d50*/  UMOV UR16, UR6 ;  /* 0x0000000600107c82 */ /* 0x000fe20008000000 */
[----:B------:R-:W-:Y:S01]  /*1d60*/  UMOV UR17, UR13 ;  /* 0x0000000d00117c82 */ /* 0x000fe20008000000 */
[----:B------:R-:W-:-:S05]  /*1d70*/  UMOV UR34, URZ ;  /* 0x000000ff00227c82 */ /* 0x000fca0008000000 */
.L_x_32:
[----:B------:R-:W-:Y:S01]  /*1d80*/  ULEA UR33, UR17, UR4, 0x3 ;  /* 0x0000000411217291 */ /* 0x000fe2000f8e18ff */
[----:B------:R-:W-:Y:S01]  /*1d90*/  @P5 MOV R3, 0x3000 ;  /* 0x0000300000035802 */ /* 0x000fe20000000f00 */
[----:B-12-4-:R-:W-:Y:S10]  /*1da0*/  @P0 BRA `(.L_x_27) ;  /* 0x00000000000c0947 */ /* 0x016ff40003800000 */
[----:B------:R-:W-:-:S04]  /*1db0*/  SHF.L.U32 R5, R15, 0x1f, RZ ;  /* 0x0000001f0f057819 */ /* 0x000fc800000006ff */
[----:B------:R-:W2:Y:S02]  /*1dc0*/  SYNCS.PHASECHK.TRANS64.TRYWAIT P0, [UR33+0x120], R5 ;  /* 0x00012005ff0075a7 */ /* 0x000ea40008001121 */
[----:B--2---:R-:W-:Y:S05]  /*1dd0*/  @!P0 BRA `(.L_x_28) ;  /* 0x0000006000108947 */ /* 0x004fea0003800000 */
.L_x_27:
[----:B------:R2:W-:Y:S01]  /*1de0*/  @P5 SYNCS.ARRIVE.TRANS64 RZ, [UR33], R3 ;  /* 0x00000003ffff59a7 */ /* 0x0005e20008000021 */
[----:B------:R-:W-:Y:S02]  /*1df0*/  ULOP3.LUT UR8, UR7, 0x2, URZ, 0xfc, !UPT ;  /* 0x0000000207087892 */ /* 0x000fe4000f8efcff */
[----:B------:R-:W-:Y:S02]  /*1e00*/  UIADD3 UR16, UPT, UPT, UR16, 0x1, URZ ;  /* 0x0000000110107890 */ /* 0x000fe4000fffe0ff */
[----:B------:R-:W-:Y:S02]  /*1e10*/  UISETP.NE.AND UP0, UPT, UR8, 0x2, UPT ;  /* 0x000000020800788c */ /* 0x000fe4000bf05270 */
[----:B------:R-:W-:-:S07]  /*1e20*/  UISETP.NE.AND UP2, UPT, UR16, 0x1, UPT ;  /* 0x000000011000788c */ /* 0x000fce000bf45270 */
[----:B------:R-:W-:Y:S05]  /*1e30*/  BRA.U UP0, `(.L_x_29) ;  /* 0x0000000100047547 */ /* 0x000fea000b800000 */
[----:B------:R-:W-:Y:S05]  /*1e40*/  BPT.TRAP 0x1 ;  /* 0x000000040000795c */ /* 0x000fea0000300000 */
.L_x_29:
[----:B------:R-:W-:Y:S04]  /*1e50*/  BSSY.RECONVERGENT B0, `(.L_x_30) ;  /* 0x0000003000007945 */ /* 0x000fe80003800200 */
[----:B------:R-:W-:Y:S05]  /*1e60*/  @!P4 BRA `(.L_x_31) ;  /* 0x000000000004c947 */ /* 0x000fea0003800000 */
[----:B------:R-:W-:Y:S05]  /*1e70*/  BPT.TRAP 0x1 ;  /* 0x000000040000795c */ /* 0x000fea0000300000 */
.L_x_31:
[----:B------:R-:W-:Y:S05]  /*1e80*/  BSYNC.RECONVERGENT B0 ;  /* 0x0000000000007941 */ /* 0x000fea0003800200 */
.L_x_30:
[----:B------:R-:W-:Y:S02]  /*1e90*/  UIADD3 UR13, UPT, UPT, UR17, 0x1, URZ ;  /* 0x00000001110d7890 */ /* 0x000fe4000fffe0ff */
[----:B------:R-:W-:Y:S02]  /*1ea0*/  ULEA UR32, UR17, UR4, 0xc ;  /* 0x0000000411207291 */ /* 0x000fe4000f8e60ff */
[----:B------:R-:W-:Y:S02]  /*1eb0*/  UISETP.NE.AND UP0, UPT, UR13, 0x24, UPT ;  /* 0x000000240d00788c */ /* 0x000fe4000bf05270 */
[----:B------:R-:W-:Y:S02]  /*1ec0*/  UIADD3 UR28, UP1, UPT, UR24, 0x80, URZ ;  /* 0x00000080181c7890 */ /* 0x000fe4000ff3e0ff */
[----:B------:R-:W-:Y:S02]  /*1ed0*/  USEL UR9, URZ, 0x1, UP0 ;  /* 0x00000001ff097887 */ /* 0x000fe40008000000 */
[----:B------:R-:W-:-:S02]  /*1ee0*/  USEL UR13, UR13, URZ, UP0 ;  /* 0x000000ff0d0d7287 */ /* 0x000fc40008000000 */
[----:B------:R-:W-:Y:S02]  /*1ef0*/  UIADD3 UR26, UP0, UPT, UR24, 0x180, URZ ;  /* 0x00000180181a7890 */ /* 0x000fe4000ff1e0ff */
[----:B------:R-:W-:Y:S01]  /*1f00*/  ULEA UR8, UR13, UR4, 0x3 ;  /* 0x000000040d087291 */ /* 0x000fe2000f8e18ff */
[----:B------:R-:W-:Y:S01]  /*1f10*/  LOP3.LUT R15, R15, UR9, RZ, 0x3c, !PT ;  /* 0x000000090f0f7c12 */ /* 0x000fe2000f8e3cff */
[----:B------:R-:W-:Y:S02]  /*1f20*/  ULOP3.LUT UR33, UR33, 0xfefffff8, URZ, 0xc0, !UPT ;  /* 0xfefffff821217892 */ /* 0x000fe4000f8ec0ff */
[----:B------:R-:W-:Y:S01]  /*1f30*/  UIADD3.X UR29, UPT, UPT, URZ, UR25, URZ, UP1, !UPT ;  /* 0x00000019ff1d7290 */ /* 0x000fe20008ffe4ff */
[----:B-1----:R-:W-:Y:S01]  /*1f40*/  SHF.L.U32 R2, R15, 0x1f, RZ ;  /* 0x0000001f0f027819 */ /* 0x002fe200000006ff */
[----:B------:R-:W-:Y:S02]  /*1f50*/  UIADD3 UR32, UPT, UPT, UR32, 0x2600, URZ ;  /* 0x0000260020207890 */ /* 0x000fe4000fffe0ff */
[----:B------:R-:W-:Y:S01]  /*1f60*/  UIADD3.X UR27, UPT, UPT, URZ, UR25, URZ, UP0, !UPT ;  /* 0x00000019ff1b7290 */ /* 0x000fe200087fe4ff */
[----:B------:R4:W1:Y:S01]  /*1f70*/  SYNCS.PHASECHK.TRANS64.TRYWAIT P0, [UR8+0x120], R2 ;  /* 0x00012002ff0075a7 */ /* 0x0008620008001108 */
[----:B------:R-:W-:Y:S01]  /*1f80*/  ULEA UR8, UR17, UR4, 0xb ;  /* 0x0000000411087291 */ /* 0x000fe2000f8e58ff */
[----:B------:R-:W-:Y:S01]  /*1f90*/  UMOV UR18, 0x0 ;  /* 0x0000000000127882 */ /* 0x000fe20000000000 */
[----:B------:R-:W-:-:S02]  /*1fa0*/  UMOV UR19, 0x10000000 ;  /* 0x1000000000137882 */ /* 0x000fc40000000000 */
[----:B------:R-:W-:Y:S01]  /*1fb0*/  UIADD3 UR8, UPT, UPT, UR8, 0x26600, URZ ;  /* 0x0002660008087890 */ /* 0x000fe2000fffe0ff */
[----:B------:R2:W-:Y:S01]  /*1fc0*/  UTMALDG.3D.2CTA [UR32], [UR28], desc[UR18] ;  /* 0x000012201c0075b4 */ /* 0x0005e20008211000 */
[----:B------:R-:W-:Y:S01]  /*1fd0*/  UMOV UR10, UR34 ;  /* 0x00000022000a7c82 */ /* 0x000fe20008000000 */
[----:B------:R-:W-:Y:S01]  /*1fe0*/  UMOV UR12, UR36 ;  /* 0x00000024000c7c82 */ /* 0x000fe20008000000 */
[----:B------:R-:W-:Y:S01]  /*1ff0*/  UMOV UR9, UR33 ;  /* 0x0000002100097c82 */ /* 0x000fe20008000000 */
[----:B------:R-:W-:Y:S01]  /*2000*/  UMOV UR23, UR5 ;  /* 0x0000000500177c82 */ /* 0x000fe20008000000 */
[----:B------:R-:W-:-:S03]  /*2010*/  UMOV UR17, UR13 ;  /* 0x0000000d00117c82 */ /* 0x000fc60008000000 */
[----:B------:R4:W-:Y:S01]  /*2020*/  UTMALDG.3D.2CTA [UR8], [UR26], desc[UR18] ;  /* 0x000012081a0075b4 */ /* 0x0009e20008211000 */
[----:B--2---:R-:W-:Y:S01]  /*2030*/  UIADD3 UR34, UPT, UPT, UR34, 0x40, URZ ;  /* 0x0000004022227890 */ /* 0x004fe2000fffe0ff */
[----:B------:R-:W-:Y:S11]  /*2040*/  BRA.U UP2, `(.L_x_32) ;  /* 0xfffffffd024c7547 */ /* 0x000ff6000b83ffff */
.L_x_26:
[----:B----4-:R-:W-:Y:S01]  /*2050*/  ULEA UR8, UR13, UR4, 0x3 ;  /* 0x000000040d087291 */ /* 0x010fe2000f8e18ff */
[----:B-1----:R-:W-:Y:S01]  /*2060*/  SHF.L.U32 R2, R15, 0x1f, RZ ;  /* 0x0000001f0f027819 */ /* 0x002fe200000006ff */
[----:B------:R-:W-:Y:S01]  /*2070*/  @!P1 SYNCS.ARRIVE.TRANS64.A1T0 RZ, [UR4+0x258], RZ ;  /* 0x000258ffffff99a7 */ /* 0x000fe20008100004 */
[----:B------:R-:W-:-:S06]  /*2080*/  UISETP.GT.AND UP0, UPT, UR22, UR21, UPT ;  /* 0x000000151600728c */ /* 0x000fcc000bf04270 */
[----:B--2---:R1:W2:Y:S03]  /*2090*/  SYNCS.PHASECHK.TRANS64.TRYWAIT P0, [UR8+0x120], R2 ;  /* 0x00012002ff0075a7 */ /* 0x0042a60008001108 */
[----:B------:R-:W-:Y:S05]  /*20a0*/  BRA.U !UP0, `(.L_x_33) ;  /* 0x0000000108c07547 */ /* 0x000fea000b800000 */
[----:B------:R-:W-:Y:S01]  /*20b0*/  UIADD3 UR26, UPT, UPT, UR14, UR23, URZ ;  /* 0x000000170e1a7290 */ /* 0x000fe2000fffe0ff */
[----:B------:R-:W-:-:S11]  /*20c0*/  UMOV UR27, UR13 ;  /* 0x0000000d001b7c82 */ /* 0x000fd60008000000 */
.L_x_39:
[----:B------:R-:W-:Y:S01]  /*20d0*/  ULEA UR17, UR27, UR4, 0x3 ;  /* 0x000000041b117291 */ /* 0x000fe2000f8e18ff */
[----:B--2---:R-:W-:Y:S01]  /*20e0*/  @P5 MOV R3, 0x3000 ;  /* 0x0000300000035802 */ /* 0x004fe20000000f00 */
[----:B-12---:R-:W-:Y:S10]  /*20f0*/  @P0 BRA `(.L_x_34) ;  /* 0x00000000000c0947 */ /* 0x006ff40003800000 */
[----:B------:R-:W-:-:S04]  /*2100*/  SHF.L.U32 R5, R15, 0x1f, RZ ;  /* 0x0000001f0f057819 */ /* 0x000fc800000006ff */
[----:B------:R-:W2:Y:S02]  /*2110*/  SYNCS.PHASECHK.TRANS64.TRYWAIT P0, [UR17+0x120], R5 ;  /* 0x00012005ff0075a7 */ /* 0x000ea40008001111 */
[----:B--2---:R-:W-:Y:S05]  /*2120*/  @!P0 BRA `(.L_x_35) ;  /* 0x0000005c00548947 */ /* 0x004fea0003800000 */
.L_x_34:
[----:B------:R2:W-:Y:S01]  /*2130*/  @P5 SYNCS.ARRIVE.TRANS64 RZ, [UR17], R3 ;  /* 0x00000003ffff59a7 */ /* 0x0005e20008000011 */
[----:B------:R-:W-:-:S04]  /*2140*/  ULOP3.LUT UR8, UR7, 0x2, URZ, 0xfc, !UPT ;  /* 0x0000000207087892 */ /* 0x000fc8000f8efcff */
[----:B------:R-:W-:-:S09]  /*2150*/  UISETP.NE.AND UP0, UPT, UR8, 0x2, UPT ;  /* 0x000000020800788c */ /* 0x000fd2000bf05270 */
[----:B------:R-:W-:Y:S05]  /*2160*/  BRA.U UP0, `(.L_x_36) ;  /* 0x0000000100047547 */ /* 0x000fea000b800000 */
[----:B------:R-:W-:Y:S05]  /*2170*/  BPT.TRAP 0x1 ;  /* 0x000000040000795c */ /* 0x000fea0000300000 */
.L_x_36:
[----:B------:R-:W-:Y:S04]  /*2180*/  BSSY.RECONVERGENT B0, `(.L_x_37) ;  /* 0x0000003000007945 */ /* 0x000fe80003800200 */
[----:B------:R-:W-:Y:S05]  /*2190*/  @!P4 BRA `(.L_x_38) ;  /* 0x000000000004c947 */ /* 0x000fea0003800000 */
[----:B------:R-:W-:Y:S05]  /*21a0*/  BPT.TRAP 0x1 ;  /* 0x000000040000795c */ /* 0x000fea0000300000 */
.L_x_38:
[----:B------:R-:W-:Y:S05]  /*21b0*/  BSYNC.RECONVERGENT B0 ;  /* 0x0000000000007941 */ /* 0x000fea0003800200 */
.L_x_37:
        /* <DEDUP_REMOVED lines=9> */
[----:B------:R-:W-:Y:S02]  /*2250*/  USHF.L.U32 UR18, UR23, 0x6, URZ ;  /* 0x0000000617127899 */ /* 0x000fe400080006ff */
[----:B------:R-:W-:Y:S01]  /*2260*/  ULOP3.LUT UR17, UR17, 0xfefffff8, URZ, 0xc0, !UPT ;  /* 0xfefffff811117892 */ /* 0x000fe2000f8ec0ff */
[----:B-1----:R-:W-:Y:S01]  /*2270*/  SHF.L.U32 R2, R15, 0x1f, RZ ;  /* 0x0000001f0f027819 */ /* 0x002fe200000006ff */
[----:B------:R-:W-:Y:S02]  /*2280*/  UIADD3 UR16, UPT, UPT, UR16, 0x2600, URZ ;  /* 0x0000260010107890 */ /* 0x000fe4000fffe0ff */
[----:B------:R-:W-:Y:S01]  /*2290*/  UIADD3.X UR33, UPT, UPT, URZ, UR25, URZ, UP1, !UPT ;  /* 0x00000019ff217290 */ /* 0x000fe20008ffe4ff */
[----:B------:R4:W1:Y:S01]  /*22a0*/  SYNCS.PHASECHK.TRANS64.TRYWAIT P0, [UR8+0x120], R2 ;  /* 0x00012002ff0075a7 */ /* 0x0008620008001108 */
[----:B------:R-:W-:-:S02]  /*22b0*/  ULEA UR8, UR27, UR4, 0xb ;  /* 0x000000041b087291 */ /* 0x000fc4000f8e58ff */
[----:B------:R-:W-:Y:S02]  /*22c0*/  UIADD3.X UR31, UPT, UPT, URZ, UR25, URZ, UP0, !UPT ;  /* 0x00000019ff1f7290 */ /* 0x000fe400087fe4ff */
[----:B------:R-:W-:Y:S01]  /*22d0*/  UIADD3 UR8, UPT, UPT, UR8, 0x26600, URZ ;  /* 0x0002660008087890 */ /* 0x000fe2000fffe0ff */
[----:B------:R-:W-:Y:S01]  /*22e0*/  UMOV UR28, 0x0 ;  /* 0x00000000001c7882 */ /* 0x000fe20000000000 */
[----:B------:R-:W-:Y:S01]  /*22f0*/  UMOV UR29, 0x10000000 ;  /* 0x10000000001d7882 */ /* 0x000fe20000000000 */
[----:B------:R-:W-:Y:S01]  /*2300*/  UMOV UR19, UR35 ;  /* 0x0000002300137c82 */ /* 0x000fe20008000000 */
[----:B------:R-:W-:Y:S01]  /*2310*/  UMOV UR20, UR36 ;  /* 0x0000002400147c82 */ /* 0x000fe20008000000 */
[----:B------:R-:W-:Y:S01]  /*2320*/  UMOV UR12, UR36 ;  /* 0x00000024000c7c82 */ /* 0x000fe20008000000 */
[----:B------:R-:W-:Y:S01]  /*2330*/  UMOV UR9, UR17 ;  /* 0x0000001100097c82 */ /* 0x000fe20008000000 */
[----:B------:R-:W-:Y:S01]  /*2340*/  UMOV UR10, UR18 ;  /* 0x00000012000a7c82 */ /* 0x000fe20008000000 */
[----:B------:R4:W-:Y:S01]  /*2350*/  UTMALDG.3D.2CTA [UR16], [UR32], desc[UR28] ;  /* 0x00001c10200075b4 */ /* 0x0009e20008211000 */
[----:B------:R-:W-:Y:S01]  /*2360*/  UIADD3 UR23, UPT, UPT, UR23, 0x1, URZ ;  /* 0x0000000117177890 */ /* 0x000fe2000fffe0ff */
[----:B------:R-:W-:-:S03]  /*2370*/  UMOV UR27, UR13 ;  /* 0x0000000d001b7c82 */ /* 0x000fc60008000000 */
[----:B------:R-:W-:Y:S01]  /*2380*/  UISETP.NE.AND UP0, UPT, UR23, UR26, UPT ;  /* 0x0000001a1700728c */ /* 0x000fe2000bf05270 */
[----:B------:R4:W-:Y:S08]  /*2390*/  UTMALDG.3D.2CTA [UR8], [UR30], desc[UR28] ;  /* 0x00001c081e0075b4 */ /* 0x0009f00008211000 */
[----:B----4-:R-:W-:Y:S05]  /*23a0*/  BRA.U UP0, `(.L_x_39) ;  /* 0xfffffffd00487547 */ /* 0x010fea000b83ffff */
.L_x_33:
[C---:B-1----:R-:W-:Y:S01]  /*23b0*/  LEA R2, R14.reuse, UR4, 0x3 ;  /* 0x000000040e027c11 */ /* 0x042fe2000f8e18ff */
[----:B------:R-:W-:Y:S01]  /*23c0*/  NOP ;  /* 0x0000000000007918 */ /* 0x000fe20000000000 */
[----:B--2---:R-:W-:Y:S02]  /*23d0*/  SHF.L.U32 R3, R13, 0x1f, RZ ;  /* 0x0000001f0d037819 */ /* 0x004fe400000006ff */
[----:B------:R-:W-:Y:S02]  /*23e0*/  LEA R4, R14, UR4, 0x4 ;  /* 0x000000040e047c11 */ /* 0x000fe4000f8e20ff */
[----:B------:R-:W1:Y:S02]  /*23f0*/  SYNCS.PHASECHK.TRANS64.TRYWAIT P0, [R2+URZ+0x260], R3 ;  /* 0x00026003020075a7 */ /* 0x000e6400080011ff */
[----:B-1----:R-:W-:Y:S05]  /*2400*/  @!P0 BRA `(.L_x_40) ;  /* 0x0000005800b48947 */ /* 0x002fea0003800000 */
.L_x_149:
[----:B------:R-:W2:Y:S01]  /*2410*/  LDS.128 R4, [R4+0x2f0] ;  /* 0x0002f00004047984 */ /* 0x000ea20000000c00 */
[----:B------:R-:W-:Y:S01]  /*2420*/  ISETP.GE.AND P0, PT, R40, 0x1, PT ;  /* 0x000000012800780c */ /* 0x000fe20003f06270 */
[----:B-1----:R-:W-:Y:S01]  /*2430*/  VIADD R2, R2, 0x270 ;  /* 0x0000027002027836 */ /* 0x002fe20000000000 */
[----:B------:R-:W-:Y:S01]  /*2440*/  @!PT LDS RZ, [RZ] ;  /* 0x00000000fffff984 */ /* 0x000fe20000000800 */
[----:B------:R-:W-:Y:S01]  /*2450*/  @!PT LDS RZ, [RZ] ;  /* 0x00000000fffff984 */ /* 0x000fe20000000800 */
[----:B------:R-:W-:Y:S01]  /*2460*/  @!PT LDS RZ, [RZ] ;  /* 0x00000000fffff984 */ /* 0x000fe20000000800 */
[----:B------:R-:W-:Y:S01]  /*2470*/  @!PT LDS RZ, [RZ] ;  /* 0x00000000fffff984 */ /* 0x000fe20000000800 */
[----:B------:R1:W-:Y:S06]  /*2480*/  MEMBAR.ALL.CTA ;  /* 0x0000000000007992 */ /* 0x0003ec0000008000 */
[----:B-1----:R-:W1:Y:S01]  /*2490*/  FENCE.VIEW.ASYNC.S ;  /* 0x00000000000073c6 */ /* 0x002e620000000000 */
[----:B------:R-:W-:-:S04]  /*24a0*/  PRMT R2, RZ, 0x654, R2 ;  /* 0x00000654ff027816 */ /* 0x000fc80000000002 */
[----:B-1----:R1:W-:Y:S01]  /*24b0*/  SYNCS.ARRIVE.TRANS64.RED.A1T0 RZ, [R2+URZ], RZ ;  /* 0x000000ff02ff79a7 */ /* 0x0023e200081004ff */
[----:B--2---:R-:W-:-:S13]  /*24c0*/  LOP3.LUT P2, RZ, R6, 0x1, RZ, 0xc0, !PT ;  /* 0x0000000106ff7812 */ /* 0x004fda000784c0ff */
[----:B------:R-:W-:Y:S01]  /*24d0*/  @P2 SHF.R.U32.HI R3, RZ, 0x10, R5 ;  /* 0x00000010ff032819 */ /* 0x000fe20000011605 */
[----:B------:R-:W-:Y:S01]  /*24e0*/  VOTEU.ANY UP0, P2 ;  /* 0x0000000000ff7886 */ /* 0x000fe20001000100 */
[----:B------:R-:W-:Y:S02]  /*24f0*/  @P2 MOV R11, R4 ;  /* 0x00000004000b2202 */ /* 0x000fe40000000f00 */
[----:B------:R-:W-:Y:S02]  /*2500*/  @P2 R2UR.BROADCAST UR8, R3 ;  /* 0x00000000030822ca */ /* 0x000fe400008e0000 */
[----:B------:R-:W-:-:S11]  /*2510*/  @P2 LOP3.LUT R8, R5, 0xffff, RZ, 0xc0, !PT ;  /* 0x0000ffff05082812 */ /* 0x000fd600078ec0ff */
[----:B------:R-:W-:Y:S01]  /*2520*/  @UP0 UMOV UR36, UR8 ;  /* 0x0000000800240c82 */ /* 0x000fe20008000000 */
[----:B-1----:R-:W-:Y:S05]  /*2530*/  @!P0 BRA `(.L_x_41) ;  /* 0x0000000000b88947 */ /* 0x002fea0003800000 */
[----:B------:R-:W3:Y:S01]  /*2540*/  LDC.64 R4, c[0x0][0xb18] ;  /* 0x0002c600ff047b82 */ /* 0x000ee20000000a00 */
[----:B------:R-:W-:-:S07]  /*2550*/  ISETP.NE.AND P3, PT, R40, 0x1, PT ;  /* 0x000000012800780c */ /* 0x000fce0003f65270 */
[----:B------:R-:W1:Y:S08]  /*2560*/  LDC.64 R6, c[0x0][0xb10] ;  /* 0x0002c400ff067b82 */ /* 0x000e700000000a00 */
[----:B------:R-:W2:Y:S08]  /*2570*/  LDC R18, c[0x0][0xb20] ;  /* 0x0002c800ff127b82 */ /* 0x000eb00000000800 */
[----:B------:R-:W4:Y:S01]  /*2580*/  LDC R20, c[0x0][0xb0c] ;  /* 0x0002c300ff147b82 */ /* 0x000f220000000800 */
[----:B---3--:R-:W-:Y:S01]  /*2590*/  IMAD.HI.U32 R19, R0, R5, RZ ;  /* 0x0000000500137227 */ /* 0x008fe200078e00ff */
[----:B------:R-:W-:-:S03]  /*25a0*/  ISETP.NE.AND P0, PT, R4, 0x1, PT ;  /* 0x000000010400780c */ /* 0x000fc60003f05270 */
[----:B------:R-:W-:-:S03]  /*25b0*/  IMAD.HI.U32 R5, R8, R5, RZ ;  /* 0x0000000508057227 */ /* 0x000fc600078e00ff */
[----:B------:R-:W3:Y:S01]  /*25c0*/  LDC.64 R2, c[0x0][0xb28] ;  /* 0x0002ca00ff027b82 */ /* 0x000ee20000000a00 */
[----:B-1----:R-:W-:-:S04]  /*25d0*/  IMAD.HI.U32 R22, R9, R6, RZ ;  /* 0x0000000609167227 */ /* 0x002fc800078e00ff */
[----:B------:R-:W-:Y:S01]  /*25e0*/  IMAD.HI.U32 R24, R11, R6, RZ ;  /* 0x000000060b187227 */ /* 0x000fe200078e00ff */
[----:B------:R-:W-:Y:S02]  /*25f0*/  SHF.R.U32.HI R22, RZ, R7, R22 ;  /* 0x00000007ff167219 */ /* 0x000fe40000011616 */
[-C--:B--2---:R-:W-:Y:S02]  /*2600*/  SHF.R.U32.HI R19, RZ, R18.reuse, R19 ;  /* 0x00000012ff137219 */ /* 0x084fe40000011613 */
[----:B------:R-:W-:Y:S02]  /*2610*/  SHF.R.U32.HI R5, RZ, R18, R5 ;  /* 0x00000012ff057219 */ /* 0x000fe40000011605 */
[----:B------:R-:W-:Y:S02]  /*2620*/  SEL R19, R0, R19, !P0 ;  /* 0x0000001300137207 */ /* 0x000fe40004000000 */
[----:B------:R-:W-:Y:S02]  /*2630*/  SHF.R.U32.HI R24, RZ, R7, R24 ;  /* 0x00000007ff187219 */ /* 0x000fe40000011618 */
[----:B----4-:R-:W-:-:S02]  /*2640*/  ISETP.NE.AND P1, PT, R20, 0x1, PT ;  /* 0x000000011400780c */ /* 0x010fc40003f25270 */
[----:B------:R-:W-:Y:S02]  /*2650*/  SEL R5, R8, R5, !P0 ;  /* 0x0000000508057207 */ /* 0x000fe40004000000 */
[----:B------:R-:W-:Y:S02]  /*2660*/  SEL R21, R9, R22, !P1 ;  /* 0x0000001609157207 */ /* 0x000fe40004800000 */
[----:B------:R-:W-:Y:S01]  /*2670*/  SEL R7, R11, R24, !P1 ;  /* 0x000000180b077207 */ /* 0x000fe20004800000 */
[----:B---3--:R-:W-:-:S04]  /*2680*/  IMAD.HI.U32 R22, R19, R2, RZ ;  /* 0x0000000213167227 */ /* 0x008fc800078e00ff */
[----:B------:R-:W-:Y:S01]  /*2690*/  IMAD.HI.U32 R6, R21, R2, RZ ;  /* 0x0000000215067227 */ /* 0x000fe200078e00ff */
[----:B------:R-:W-:-:S04]  /*26a0*/  @P3 SHF.R.U32.HI R19, RZ, R3, R22 ;  /* 0x00000003ff133219 */ /* 0x000fc80000011616 */
[----:B------:R-:W-:Y:S01]  /*26b0*/  @P3 SHF.R.U32.HI R21, RZ, R3, R6 ;  /* 0x00000003ff153219 */ /* 0x000fe20000011606 */
[----:B------:R-:W-:-:S04]  /*26c0*/  IMAD R19, R40, R19, RZ ;  /* 0x0000001328137224 */ /* 0x000fc800078e02ff */
[----:B------:R-:W-:Y:S01]  /*26d0*/  IMAD R6, R40, R21, RZ ;  /* 0x0000001528067224 */ /* 0x000fe200078e02ff */
[C---:B------:R-:W-:Y:S02]  /*26e0*/  ISETP.GE.AND P0, PT, R5.reuse, R19, PT ;  /* 0x000000130500720c */ /* 0x040fe40003f06270 */
[----:B------:R-:W-:Y:S02]  /*26f0*/  IADD3 R19, PT, PT, -R5, RZ, RZ ;  /* 0x000000ff05137210 */ /* 0x000fe40007ffe1ff */
[----:B------:R-:W-:Y:S01]  /*2700*/  ISETP.GE.OR P0, PT, R7, R6, P0 ;  /* 0x000000060700720c */ /* 0x000fe20000706670 */
[----:B------:R-:W-:-:S04]  /*2710*/  IMAD.HI.U32 R6, R5, R2, RZ ;  /* 0x0000000205067227 */ /* 0x000fc800078e00ff */
[----:B------:R-:W-:Y:S01]  /*2720*/  IMAD R8, R4, R19, R8 ;  /* 0x0000001304087224 */ /* 0x000fe200078e0208 */
[----:B------:R-:W-:-:S04]  /*2730*/  SHF.R.U32.HI R6, RZ, R3, R6 ;  /* 0x00000003ff067219 */ /* 0x000fc80000011606 */
[----:B------:R-:W-:-:S03]  /*2740*/  SEL R6, R5, R6, !P3 ;  /* 0x0000000605067207 */ /* 0x000fc60005800000 */
[----:B------:R-:W-:-:S04]  /*2750*/  @!P0 IMAD.HI.U32 R18, R7, R2, RZ ;  /* 0x0000000207128227 */ /* 0x000fc800078e00ff */
[----:B------:R-:W-:Y:S01]  /*2760*/  IMAD.MOV R2, RZ, RZ, -R6 ;  /* 0x000000ffff027224 */ /* 0x000fe200078e0a06 */
[----:B------:R-:W-:-:S03]  /*2770*/  @!P0 SHF.R.U32.HI R18, RZ, R3, R18 ;  /* 0x00000003ff128219 */ /* 0x000fc60000011612 */
[----:B------:R-:W-:Y:S01]  /*2780*/  IMAD R2, R40, R2, R5 ;  /* 0x0000000228027224 */ /* 0x000fe200078e0205 */
        /* <DEDUP_REMOVED lines=9> */
.L_x_41:
[----:B------:R-:W1:Y:S02]  /*2820*/  LDCU UR8, c[0x0][0xb30] ;  /* 0x00016600ff0877ac */ /* 0x000e640008000800 */
[----:B-1----:R-:W-:-:S09]  /*2830*/  UISETP.NE.AND UP0, UPT, UR8, 0x1, UPT ;  /* 0x000000010800788c */ /* 0x002fd2000bf05270 */
[----:B------:R-:W-:Y:S05]  /*2840*/  BRA.U UP0, `(.L_x_42) ;  /* 0x0000000100407547 */ /* 0x000fea000b800000 */
[----:B------:R-:W1:Y:S08]  /*2850*/  LDC.64 R4, c[0x0][0xb10] ;  /* 0x0002c400ff047b82 */ /* 0x000e700000000a00 */
[----:B------:R-:W2:Y:S08]  /*2860*/  LDC.64 R2, c[0x0][0xb18] ;  /* 0x0002c600ff027b82 */ /* 0x000eb00000000a00 */
[----:B------:R-:W4:Y:S08]  /*2870*/  LDC R6, c[0x0][0xb20] ;  /* 0x0002c800ff067b82 */ /* 0x000f300000000800 */
[----:B------:R-:W3:Y:S01]  /*2880*/  LDC R18, c[0x0][0xb0c] ;  /* 0x0002c300ff127b82 */ /* 0x000ee20000000800 */
[----:B-1----:R-:W-:-:S05]  /*2890*/  IMAD.HI.U32 R4, R11, R4, RZ ;  /* 0x000000040b047227 */ /* 0x002fca00078e00ff */
[----:B------:R-:W-:Y:S01]  /*28a0*/  SHF.R.U32.HI R4, RZ, R5, R4 ;  /* 0x00000005ff047219 */ /* 0x000fe20000011604 */
[----:B--2---:R-:W-:Y:S01]  /*28b0*/  IMAD.HI.U32 R3, R8, R3, RZ ;  /* 0x0000000308037227 */ /* 0x004fe200078e00ff */
[----:B------:R-:W-:-:S04]  /*28c0*/  ISETP.NE.AND P0, PT, R2, 0x1, PT ;  /* 0x000000010200780c */ /* 0x000fc80003f05270 */
[----:B----4-:R-:W-:-:S04]  /*28d0*/  SHF.R.U32.HI R3, RZ, R6, R3 ;  /* 0x00000006ff037219 */ /* 0x010fc80000011603 */
[----:B------:R-:W-:Y:S02]  /*28e0*/  SEL R3, R8, R3, !P0 ;  /* 0x0000000308037207 */ /* 0x000fe40004000000 */
[----:B---3--:R-:W-:-:S04]  /*28f0*/  ISETP.NE.AND P1, PT, R18, 0x1, PT ;  /* 0x000000011200780c */ /* 0x008fc80003f25270 */
[----:B------:R-:W-:-:S05]  /*2900*/  SEL R4, R11, R4, !P1 ;  /* 0x000000040b047207 */ /* 0x000fca0004800000 */
[----:B------:R-:W-:Y:S02]  /*2910*/  IMAD.IADD R5, R3, 0x1, -R4 ;  /* 0x0000000103057824 */ /* 0x000fe400078e0a04 */
[----:B------:R-:W-:Y:S02]  /*2920*/  IMAD.IADD R3, R4, 0x1, -R3 ;  /* 0x0000000104037824 */ /* 0x000fe400078e0a03 */
[----:B------:R-:W-:Y:S02]  /*2930*/  IMAD R11, R5, R18, R11 ;  /* 0x00000012050b7224 */ /* 0x000fe400078e020b */
[----:B------:R-:W-:-:S07]  /*2940*/  IMAD R8, R3, R2, R8 ;  /* 0x0000000203087224 */ /* 0x000fce00078e0208 */
.L_x_42:
[----:B------:R-:W-:Y:S01]  /*2950*/  VIADD R14, R14, 0x1 ;  /* 0x000000010e0e7836 */ /* 0x000fe20000000000 */
[----:B------:R-:W-:Y:S01]  /*2960*/  PLOP3.LUT P1, PT, PT, PT, PT, 0x80, 0x8 ;  /* 0x000000000008781c */ /* 0x000fe20003f2f070 */
[----:B------:R-:W-:Y:S02]  /*2970*/  IMAD.IADD R93, R11, 0x1, R92 ;  /* 0x000000010b5d7824 */ /* 0x000fe400078e025c */
[----:B------:R-:W-:Y:S01]  /*2980*/  IMAD.IADD R94, R8, 0x1, R81 ;  /* 0x00000001085e7824 */ /* 0x000fe200078e0251 */
[----:B------:R-:W-:-:S04]  /*2990*/  ISETP.NE.AND P0, PT, R14, 0x2, PT ;  /* 0x000000020e00780c */ /* 0x000fc80003f05270 */
[----:B------:R-:W-:Y:S02]  /*29a0*/  SEL R2, RZ, 0x1, P0 ;  /* 0x00000001ff027807 */ /* 0x000fe40000000000 */
[----:B------:R-:W-:Y:S02]  /*29b0*/  SEL R14, R14, RZ, P0 ;  /* 0x000000ff0e0e7207 */ /* 0x000fe40000000000 */
[----:B------:R-:W-:Y:S01]  /*29c0*/  LOP3.LUT R13, R13, R2, RZ, 0x3c, !PT ;  /* 0x000000020d0d7212 */ /* 0x000fe200078e3cff */
[----:B------:R-:W-:Y:S06]  /*29d0*/  @P2 BRA `(.L_x_43) ;  /* 0xfffffff000582947 */ /* 0x000fec000383ffff */
[----:B------:R-:W-:Y:S01]  /*29e0*/  UIADD3 UR4, UPT, UPT, UR4, 0x120, URZ ;  /* 0x0000012004047890 */ /* 0x000fe2000fffe0ff */
[----:B------:R-:W-:-:S03]  /*29f0*/  SHF.L.U32 R3, R15, 0x1f, RZ ;  /* 0x0000001f0f037819 */ /* 0x000fc600000006ff */
[----:B------:R-:W-:-:S09]  /*2a00*/  ULEA UR5, UR13, UR4, 0x3 ;  /* 0x000000040d057291 */ /* 0x000fd2000f8e18ff */
[----:B------:R-:W1:Y:S02]  /*2a10*/  SYNCS.PHASECHK.TRANS64.TRYWAIT P0, [UR5], R3 ;  /* 0x00000003ff0075a7 */ /* 0x000e640008001105 */
[----:B-1----:R-:W-:Y:S05]  /*2a20*/  @!P0 BRA `(.L_x_44) ;  /* 0x0000005400408947 */ /* 0x002fea0003800000 */
.L_x_151:
[----:B------:R-:W-:-:S04]  /*2a30*/  UIADD3 UR6, UPT, UPT, UR13, 0x1, URZ ;  /* 0x000000010d067890 */ /* 0x000fc8000fffe0ff */
[----:B------:R-:W-:-:S04]  /*2a40*/  UISETP.NE.AND UP0, UPT, UR6, 0x24, UPT ;  /* 0x000000240600788c */ /* 0x000fc8000bf05270 */
[----:B------:R-:W-:Y:S02]  /*2a50*/  USEL UR7, URZ, 0x1, UP0 ;  /* 0x00000001ff077887 */ /* 0x000fe40008000000 */
[----:B------:R-:W-:-:S04]  /*2a60*/  USEL UR6, UR6, URZ, UP0 ;  /* 0x000000ff06067287 */ /* 0x000fc80008000000 */
[----:B------:R-:W-:Y:S01]  /*2a70*/  ULEA UR5, UR6, UR4, 0x3 ;  /* 0x0000000406057291 */ /* 0x000fe2000f8e18ff */
[----:B------:R-:W-:-:S04]  /*2a80*/  LOP3.LUT R2, R15, UR7, RZ, 0x3c, !PT ;  /* 0x000000070f027c12 */ /* 0x000fc8000f8e3cff */
[----:B-1----:R-:W-:-:S04]  /*2a90*/  SHF.L.U32 R3, R2, 0x1f, RZ ;  /* 0x0000001f02037819 */ /* 0x002fc800000006ff */
[----:B------:R-:W1:Y:S02]  /*2aa0*/  SYNCS.PHASECHK.TRANS64.TRYWAIT P0, [UR5], R3 ;  /* 0x00000003ff0075a7 */ /* 0x000e640008001105 */
[----:B-1----:R-:W-:Y:S05]  /*2ab0*/  @!P0 BRA `(.L_x_45) ;  /* 0x0000005400348947 */ /* 0x002fea0003800000 */
.L_x_153:
        /* <DEDUP_REMOVED lines=9> */
.L_x_155:
        /* <DEDUP_REMOVED lines=9> */
.L_x_157:
        /* <DEDUP_REMOVED lines=9> */
.L_x_159:
        /* <DEDUP_REMOVED lines=9> */
.L_x_161:
        /* <DEDUP_REMOVED lines=9> */
.L_x_163:
        /* <DEDUP_REMOVED lines=9> */
.L_x_165:
        /* <DEDUP_REMOVED lines=9> */
.L_x_167:
        /* <DEDUP_REMOVED lines=9> */
.L_x_169:
        /* <DEDUP_REMOVED lines=9> */
.L_x_171:
        /* <DEDUP_REMOVED lines=9> */
.L_x_173:
        /* <DEDUP_REMOVED lines=9> */
.L_x_175:
        /* <DEDUP_REMOVED lines=9> */
.L_x_177:
        /* <DEDUP_REMOVED lines=9> */
.L_x_179:
        /* <DEDUP_REMOVED lines=9> */
.L_x_181:
        /* <DEDUP_REMOVED lines=9> */
.L_x_183:
        /* <DEDUP_REMOVED lines=9> */
.L_x_185:
        /* <DEDUP_REMOVED lines=9> */
.L_x_187:
        /* <DEDUP_REMOVED lines=9> */
.L_x_189:
        /* <DEDUP_REMOVED lines=9> */
.L_x_191:
        /* <DEDUP_REMOVED lines=9> */
.L_x_193:
        /* <DEDUP_REMOVED lines=9> */
.L_x_195:
        /* <DEDUP_REMOVED lines=9> */
.L_x_197:
        /* <DEDUP_REMOVED lines=9> */
.L_x_199:
        /* <DEDUP_REMOVED lines=9> */
.L_x_201:
        /* <DEDUP_REMOVED lines=9> */
.L_x_203:
        /* <DEDUP_REMOVED lines=9> */
.L_x_205:
        /* <DEDUP_REMOVED lines=9> */
.L_x_207:
        /* <DEDUP_REMOVED lines=9> */
.L_x_209:
        /* <DEDUP_REMOVED lines=9> */
.L_x_211:
        /* <DEDUP_REMOVED lines=9> */
.L_x_213:
        /* <DEDUP_REMOVED lines=9> */
.L_x_215:
        /* <DEDUP_REMOVED lines=9> */
.L_x_217:
        /* <DEDUP_REMOVED lines=9> */
.L_x_219:
[----:B------:R-:W-:-:S04]  /*3d50*/  UIADD3 UR6, UPT, UPT, UR6, 0x1, URZ ;  /* 0x0000000106067890 */ /* 0x000fc8000fffe0ff */
[----:B------:R-:W-:-:S04]  /*3d60*/  UISETP.NE.AND UP0, UPT, UR6, 0x24, UPT ;  /* 0x000000240600788c */ /* 0x000fc8000bf05270 */
[----:B------:R-:W-:Y:S02]  /*3d70*/  USEL UR5, URZ, 0x1, UP0 ;  /* 0x00000001ff057887 */ /* 0x000fe40008000000 */
[----:B------:R-:W-:-:S04]  /*3d80*/  USEL UR6, UR6, URZ, UP0 ;  /* 0x000000ff06067287 */ /* 0x000fc80008000000 */
[----:B------:R-:W-:Y:S01]  /*3d90*/  ULEA UR6, UR6, UR4, 0x3 ;  /* 0x0000000406067291 */ /* 0x000fe2000f8e18ff */
[----:B-1----:R-:W-:-:S04]  /*3da0*/  LOP3.LUT R3, R2, UR5, RZ, 0x3c, !PT ;  /* 0x0000000502037c12 */ /* 0x002fc8000f8e3cff */
[----:B------:R-:W-:Y:S01]  /*3db0*/  SHF.L.U32 R3, R3, 0x1f, RZ ;  /* 0x0000001f03037819 */ /* 0x000fe200000006ff */
[----:B---3--:R-:W-:-:S07]  /*3dc0*/  IMAD.U32 R0, RZ, RZ, UR6 ;  /* 0x00000006ff007e24 */ /* 0x008fce000f8e00ff */
.L_x_79:
[----:B-1----:R1:W2:Y:S02]  /*3dd0*/  SYNCS.PHASECHK.TRANS64.TRYWAIT P0, [R0+URZ], R3 ;  /* 0x00000003000075a7 */ /* 0x0022a400080011ff */
[----:B--2---:R-:W-:Y:S05]  /*3de0*/  @!P0 NANOSLEEP.SYNCS 0x989680 ;  /* 0x009896800000895d */ /* 0x004fea0003900000 */
[----:B------:R-:W2:Y:S02]  /*3df0*/  @!P0 SYNCS.PHASECHK.TRANS64 P0, [R0+URZ], R3 ;  /* 0x00000003000085a7 */ /* 0x000ea400080010ff */
[----:B--2---:R-:W-:Y:S05]  /*3e00*/  @P0 EXIT ;  /* 0x000000000000094d */ /* 0x004fea0003800000 */
[----:B------:R-:W-:Y:S05]  /*3e10*/  BRA `(.L_x_79) ;  /* 0xfffffffc00ec7947 */ /* 0x000fea000383ffff */
.L_x_23:
[----:B------:R-:W-:-:S04]  /*3e20*/  UISETP.NE.AND UP1, UPT, UR37, URZ, UPT ;  /* 0x000000ff2500728c */ /* 0x000fc8000bf25270 */
[----:B------:R-:W-:-:S09]  /*3e30*/  UISETP.NE.OR UP1, UPT, UR10, 0x1, UP1 ;  /* 0x000000010a00788c */ /* 0x000fd20008f25670 */
[----:B------:R-:W-:Y:S05]  /*3e40*/  BRA.U UP1, `(.L_x_80) ;  /* 0x00000005014c7547 */ /* 0x000fea000b800000 */
[----:B------:R-:W-:Y:S01]  /*3e50*/  HFMA2 R11, -RZ, RZ, 0, 0 ;  /* 0x00000000ff0b7431 */ /* 0x000fe200000001ff */
[----:B------:R-:W-:Y:S01]  /*3e60*/  ISETP.GE.U32.AND P2, PT, R10, 0x2, PT ;  /* 0x000000020a00780c */ /* 0x000fe20003f46070 */
[----:B------:R-:W-:Y:S01]  /*3e70*/  IMAD.MOV.U32 R12, RZ, RZ, 0x1 ;  /* 0x00000001ff0c7424 */ /* 0x000fe200078e00ff */
[----:B------:R-:W-:Y:S01]  /*3e80*/  CS2R R8, SRZ ;  /* 0x0000000000087805 */ /* 0x000fe2000001ff00 */
[----:B------:R-:W-:Y:S01]  /*3e90*/  IMAD.MOV.U32 R3, RZ, RZ, RZ ;  /* 0x000000ffff037224 */ /* 0x000fe200078e00ff */
[----:B------:R-:W-:Y:S01]  /*3ea0*/  UMOV UR4, 0x400 ;  /* 0x0000040000047882 */ /* 0x000fe20000000000 */
[----:B------:R-:W-:Y:S01]  /*3eb0*/  UMOV UR6, URZ ;  /* 0x000000ff00067c82 */ /* 0x000fe20008000000 */
[----:B------:R-:W-:-:S12]  /*3ec0*/  ULEA UR37, UR37, UR4, 0x18 ;  /* 0x0000000425257291 */ /* 0x000fd8000f8ec0ff */
.L_x_84:
[----:B------:R-:W-:Y:S02]  /*3ed0*/  LEA R0, R3, UR37, 0x3 ;  /* 0x0000002503007c11 */ /* 0x000fe4000f8e18ff */
[----:B------:R-:W-:-:S03]  /*3ee0*/  SHF.L.U32 R5, R8, 0x1f, RZ ;  /* 0x0000001f08057819 */ /* 0x000fc600000006ff */
[----:B------:R-:W-:Y:S01]  /*3ef0*/  VIADD R4, R0, 0x2d0 ;  /* 0x000002d000047836 */ /* 0x000fe20000000000 */
[----:B------:R-:W1:Y:S02]  /*3f00*/  SYNCS.PHASECHK.TRANS64.TRYWAIT P0, [R0+URZ+0x2c0], R5 ;  /* 0x0002c005000075a7 */ /* 0x000e6400080011ff */
[----:B-1----:R-:W-:Y:S05]  /*3f10*/  @!P0 BRA `(.L_x_81) ;  /* 0x0000004c004c8947 */ /* 0x002fea0003800000 */
.L_x_220:
[----:B------:R-:W-:Y:S01]  /*3f20*/  ULEA UR5, UR6, UR37, 0x3 ;  /* 0x0000002506057291 */ /* 0x000fe2000f8e18ff */
[----:B------:R-:W-:Y:S01]  /*3f30*/  PRMT R4, RZ, 0x654, R4 ;  /* 0x00000654ff047816 */ /* 0x000fe20000000004 */
[----:B-1----:R-:W-:Y:S01]  /*3f40*/  @!P2 IMAD.MOV.U32 R5, RZ, RZ, 0x10 ;  /* 0x00000010ff05a424 */ /* 0x002fe200078e00ff */
[----:B------:R-:W-:Y:S01]  /*3f50*/  SHF.L.U32 R7, R12, 0x1f, RZ ;  /* 0x0000001f0c077819 */ /* 0x000fe200000006ff */
[----:B------:R-:W-:Y:S01]  /*3f60*/  UIADD3 UR4, UPT, UPT, UR5, 0x260, URZ ;  /* 0x0000026005047890 */ /* 0x000fe2000fffe0ff */
[----:B------:R1:W-:Y:S05]  /*3f70*/  SYNCS.ARRIVE.TRANS64.RED.A1T0 RZ, [R4+URZ], RZ ;  /* 0x000000ff04ff79a7 */ /* 0x0003ea00081004ff */
[----:B------:R-:W-:Y:S01]  /*3f80*/  IMAD.U32 R13, RZ, RZ, UR4 ;  /* 0x00000004ff0d7e24 */ /* 0x000fe2000f8e00ff */
[----:B------:R-:W2:Y:S04]  /*3f90*/  SYNCS.PHASECHK.TRANS64.TRYWAIT P0, [UR5+0x270], R7 ;  /* 0x00027007ff0075a7 */ /* 0x000ea80008001105 */
[----:B------:R-:W-:Y:S01]  /*3fa0*/  PRMT R13, R10, 0x654, R13 ;  /* 0x000006540a0d7816 */ /* 0x000fe2000000000d */
[----:B-12---:R-:W-:Y:S06]  /*3fb0*/  @!P0 BRA `(.L_x_82) ;  /* 0x0000004c00388947 */ /* 0x006fec0003800000 */
.L_x_222:
[----:B------:R-:W-:Y:S01]  /*3fc0*/  ULEA UR4, UR6, UR37, 0x4 ;  /* 0x0000002506047291 */ /* 0x000fe2000f8e20ff */
[----:B------:R-:W-:Y:S01]  /*3fd0*/  SEL R2, R13, R2, !P2 ;  /* 0x000000020d027207 */ /* 0x000fe20005000000 */
[----:B------:R-:W-:Y:S01]  /*3fe0*/  UIADD3 UR5, UPT, UPT, UR5, 0x260, URZ ;  /* 0x0000026005057890 */ /* 0x000fe2000fffe0ff */
[----:B-1----:R-:W-:Y:S01]  /*3ff0*/  LEA R0, R11, UR37, 0x3 ;  /* 0x000000250b007c11 */ /* 0x002fe2000f8e18ff */
[----:B------:R-:W-:Y:S01]  /*4000*/  UIADD3 UR4, UPT, UPT, UR4, 0x2f0, URZ ;  /* 0x000002f004047890 */ /* 0x000fe2000fffe0ff */
[----:B------:R1:W-:Y:S01]  /*4010*/  @!P2 SYNCS.ARRIVE.TRANS64.RED RZ, [R2+URZ], R5 ;  /* 0x0000000502ffa9a7 */ /* 0x0003e200080004ff */
[----:B------:R-:W-:Y:S01]  /*4020*/  UIADD3 UR6, UPT, UPT, UR6, 0x1, URZ ;  /* 0x0000000106067890 */ /* 0x000fe2000fffe0ff */
[----:B------:R-:W-:-:S03]  /*4030*/  VIADD R3, R3, 0x1 ;  /* 0x0000000103037836 */ /* 0x000fc60000000000 */
[----:B------:R-:W-:Y:S02]  /*4040*/  UISETP.NE.AND UP0, UPT, UR6, 0x2, UPT ;  /* 0x000000020600788c */ /* 0x000fe4000bf05270 */
[----:B------:R-:W-:Y:S01]  /*4050*/  ISETP.NE.AND P0, PT, R3, 0x2, PT ;  /* 0x000000020300780c */ /* 0x000fe20003f05270 */
[----:B------:R-:W-:Y:S06]  /*4060*/  UGETNEXTWORKID.BROADCAST [UR4], [UR5] ;  /* 0x00000000040073ca */ /* 0x000fec0008000100 */
[----:B------:R-:W-:Y:S02]  /*4070*/  USEL UR4, URZ, 0x1, UP0 ;  /* 0x00000001ff047887 */ /* 0x000fe40008000000 */
[----:B------:R-:W-:-:S04]  /*4080*/  USEL UR6, UR6, URZ, UP0 ;  /* 0x000000ff06067287 */ /* 0x000fc80008000000 */
[----:B------:R-:W-:Y:S02]  /*4090*/  LOP3.LUT R12, R12, UR4, RZ, 0x3c, !PT ;  /* 0x000000040c0c7c12 */ /* 0x000fe4000f8e3cff */
[----:B-1----:R-:W-:-:S04]  /*40a0*/  SHF.L.U32 R5, R9, 0x1f, RZ ;  /* 0x0000001f09057819 */ /* 0x002fc800000006ff */
[----:B------:R-:W1:Y:S02]  /*40b0*/  SYNCS.PHASECHK.TRANS64.TRYWAIT P1, [R0+URZ+0x260], R5 ;  /* 0x00026005000075a7 */ /* 0x000e6400080211ff */
[----:B-1----:R-:W-:Y:S05]  /*40c0*/  @!P1 BRA `(.L_x_83) ;  /* 0x0000004c000c9947 */ /* 0x002fea0003800000 */
.L_x_223:
[----:B------:R-:W-:Y:S01]  /*40d0*/  LEA R4, R11, UR37, 0x4 ;  /* 0x000000250b047c11 */ /* 0x000fe2000f8e20ff */
[----:B-1----:R-:W-:Y:S01]  /*40e0*/  VIADD R0, R0, 0x270 ;  /* 0x0000027000007836 */ /* 0x002fe20000000000 */
[----:B------:R-:W-:Y:S01]  /*40f0*/  SEL R3, R3, RZ, P0 ;  /* 0x000000ff03037207 */ /* 0x000fe20000000000 */
[----:B------:R-:W-:-:S03]  /*4100*/  VIADD R11, R11, 0x1 ;  /* 0x000000010b0b7836 */ /* 0x000fc60000000000 */
[----:B------:R-:W1:Y:S01]  /*4110*/  LDS.128 R4, [R4+0x2f0] ;  /* 0x0002f00004047984 */ /* 0x000e620000000c00 */
[----:B------:R-:W-:Y:S02]  /*4120*/  PRMT R0, RZ, 0x654, R0 ;  /* 0x00000654ff007816 */ /* 0x000fe40000000000 */
[C---:B------:R-:W-:Y:S01]  /*4130*/  ISETP.NE.AND P1, PT, R11.reuse, 0x2, PT ;  /* 0x000000020b00780c */ /* 0x040fe20003f25270 */
[----:B------:R-:W-:Y:S01]  /*4140*/  @!PT LDS RZ, [RZ] ;  /* 0x00000000fffff984 */ /* 0x000fe20000000800 */
[----:B------:R-:W-:Y:S01]  /*4150*/  @!PT LDS RZ, [RZ] ;  /* 0x00000000fffff984 */ /* 0x000fe20000000800 */
[----:B------:R-:W-:Y:S01]  /*4160*/  @!PT LDS RZ, [RZ] ;  /* 0x00000000fffff984 */ /* 0x000fe20000000800 */
[----:B------:R-:W-:Y:S01]  /*4170*/  @!PT LDS RZ, [RZ] ;  /* 0x00000000fffff984 */ /* 0x000fe20000000800 */
[----:B------:R2:W-:Y:S06]  /*4180*/  MEMBAR.ALL.CTA ;  /* 0x0000000000007992 */ /* 0x0005ec0000008000 */
[----:B--2---:R-:W2:Y:S01]  /*4190*/  FENCE.VIEW.ASYNC.S ;  /* 0x00000000000073c6 */ /* 0x004ea20000000000 */
[----:B------:R-:W-:Y:S01]  /*41a0*/  SEL R11, R11, RZ, P1 ;  /* 0x000000ff0b0b7207 */ /* 0x000fe20000800000 */
[----:B--2---:R2:W-:Y:S01]  /*41b0*/  SYNCS.ARRIVE.TRANS64.RED.A1T0 RZ, [R0+URZ], RZ ;  /* 0x000000ff00ff79a7 */ /* 0x0045e200081004ff */
[----:B-1----:R-:W-:-:S02]  /*41c0*/  LOP3.LUT P3, RZ, R6, 0x1, RZ, 0xc0, !PT ;  /* 0x0000000106ff7812 */ /* 0x002fc4000786c0ff */
[----:B------:R-:W-:-:S04]  /*41d0*/  SEL R5, RZ, 0x1, P0 ;  /* 0x00000001ff057807 */ /* 0x000fc80000000000 */
[----:B------:R-:W-:Y:S02]  /*41e0*/  LOP3.LUT R8, R8, R5, RZ, 0x3c, !PT ;  /* 0x0000000508087212 */ /* 0x000fe400078e3cff */
[----:B--2---:R-:W-:-:S04]  /*41f0*/  SEL R0, RZ, 0x1, P1 ;  /* 0x00000001ff007807 */ /* 0x004fc80000800000 */
[----:B------:R-:W-:Y:S01]  /*4200*/  LOP3.LUT R9, R9, R0, RZ, 0x3c, !PT ;  /* 0x0000000009097212 */ /* 0x000fe200078e3cff */
[----:B------:R-:W-:Y:S06]  /*4210*/  @P3 BRA `(.L_x_84) ;  /* 0xfffffffc002c3947 */ /* 0x000fec000383ffff */
[----:B------:R-:W-:Y:S01]  /*4220*/  ULEA UR5, UR6, UR37, 0x3 ;  /* 0x0000002506057291 */ /* 0x000fe2000f8e18ff */
[----:B------:R-:W-:-:S08]  /*4230*/  SHF.L.U32 R3, R12, 0x1f, RZ ;  /* 0x0000001f0c037819 */ /* 0x000fd000000006ff */
[----:B------:R-:W1:Y:S02]  /*4240*/  SYNCS.PHASECHK.TRANS64 P0, [UR5+0x270], R3 ;  /* 0x00027003ff0075a7 */ /* 0x000e640008001005 */
[----:B-1----:R-:W-:Y:S05]  /*4250*/  @P0 BRA `(.L_x_85) ;  /* 0x0000000000080947 */ /* 0x002fea0003800000 */
[----:B------:R-:W1:Y:S02]  /*4260*/  SYNCS.PHASECHK.TRANS64.TRYWAIT P0, [UR5+0x270], R3 ;  /* 0x00027003ff0075a7 */ /* 0x000e640008001105 */
[----:B-1----:R-:W-:Y:S05]  /*4270*/  @!P0 BRA `(.L_x_86) ;  /* 0x0000004800b48947 */ /* 0x002fea0003800000 */
.L_x_85:
[----:B------:R-:W-:-:S04]  /*4280*/  UIADD3 UR4, UPT, UPT, UR6, 0x1, URZ ;  /* 0x0000000106047890 */ /* 0x000fc8000fffe0ff */
[----:B------:R-:W-:-:S04]  /*4290*/  UISETP.NE.AND UP0, UPT, UR4, 0x2, UPT ;  /* 0x000000020400788c */ /* 0x000fc8000bf05270 */
[----:B------:R-:W-:Y:S02]  /*42a0*/  USEL UR7, URZ, 0x1, UP0 ;  /* 0x00000001ff077887 */ /* 0x000fe40008000000 */
[----:B------:R-:W-:-:S04]  /*42b0*/  USEL UR4, UR4, URZ, UP0 ;  /* 0x000000ff04047287 */ /* 0x000fc80008000000 */
[----:B------:R-:W-:Y:S01]  /*42c0*/  ULEA UR4, UR4, UR37, 0x3 ;  /* 0x0000002504047291 */ /* 0x000fe2000f8e18ff */
[----:B-1----:R-:W-:-:S04]  /*42d0*/  LOP3.LUT R3, R12, UR7, RZ, 0x3c, !PT ;  /* 0x000000070c037c12 */ /* 0x002fc8000f8e3cff */
[----:B------:R-:W-:-:S04]  /*42e0*/  SHF.L.U32 R0, R3, 0x1f, RZ ;  /* 0x0000001f03007819 */ /* 0x000fc800000006ff */
[----:B------:R-:W1:Y:S02]  /*42f0*/  SYNCS.PHASECHK.TRANS64 P0, [UR4+0x270], R0 ;  /* 0x00027000ff0075a7 */ /* 0x000e640008001004 */
[----:B-1----:R-:W-:Y:S05]  /*4300*/  @P0 EXIT ;  /* 0x000000000000094d */ /* 0x002fea0003800000 */
[----:B------:R-:W-:Y:S02]  /*4310*/  SHF.L.U32 R3, R3, 0x1f, RZ ;  /* 0x0000001f03037819 */ /* 0x000fe400000006ff */
[----:B------:R-:W-:-:S07]  /*4320*/  MOV R0, UR4 ;  /* 0x0000000400007c02 */ /* 0x000fce0008000f00 */
.L_x_87:
[----:B-1----:R1:W2:Y:S02]  /*4330*/  SYNCS.PHASECHK.TRANS64.TRYWAIT P0, [R0+URZ+0x270], R3 ;  /* 0x00027003000075a7 */ /* 0x0022a400080011ff */
[----:B--2---:R-:W-:Y:S05]  /*4340*/  @!P0 NANOSLEEP.SYNCS 0x989680 ;  /* 0x009896800000895d */ /* 0x004fea0003900000 */
[----:B------:R-:W2:Y:S02]  /*4350*/  @!P0 SYNCS.PHASECHK.TRANS64 P0, [R0+URZ+0x270], R3 ;  /* 0x00027003000085a7 */ /* 0x000ea400080010ff */
[----:B--2---:R-:W-:Y:S05]  /*4360*/  @P0 EXIT ;  /* 0x000000000000094d */ /* 0x004fea0003800000 */
[----:B------:R-:W-:Y:S05]  /*4370*/  BRA `(.L_x_87) ;  /* 0xfffffffc00ec7947 */ /* 0x000fea000383ffff */
.L_x_80:
[----:B------:R-:W-:Y:S05]  /*4380*/  BRA.U UP4, `(.L_x_88) ;  /* 0x0000001104a07547 */ /* 0x000fea000b800000 */
[----:B------:R-:W-:Y:S01]  /*4390*/  UMOV UR6, 0x40 ;  /* 0x0000004000067882 */ /* 0x000fe20000000000 */
[----:B------:R-:W-:Y:S01]  /*43a0*/  NOP ;  /* 0x0000000000007918 */ /* 0x000fe20000000000 */
[----:B------:R-:W-:Y:S01]  /*43b0*/  ULEA UR6, UR37, UR6, 0x18 ;  /* 0x0000000625067291 */ /* 0x000fe2000f8ec0ff */
[----:B------:R-:W-:Y:S02]  /*43c0*/  UMOV UR7, 0x400 ;  /* 0x0000040000077882 */ /* 0x000fe40000000000 */
[----:B------:R-:W-:-:S06]  /*43d0*/  ULEA UR37, UR37, UR7, 0x18 ;  /* 0x0000000725257291 */ /* 0x000fcc000f8ec0ff */
[----:B------:R-:W1:Y:S02]  /*43e0*/  LDS.U8 R2, [UR6+0x1c] ;  /* 0x00001c06ff027984 */ /* 0x000e640008000000 */
[----:B-1----:R-:W-:-:S13]  /*43f0*/  ISETP.NE.AND P0, PT, R2, RZ, PT ;  /* 0x000000ff0200720c */ /* 0x002fda0003f05270 */
[----:B------:R-:W-:Y:S05]  /*4400*/  @P0 BRA `(.L_x_89) ;  /* 0x0000000400080947 */ /* 0x000fea0003800000 */
[----:B------:R-:W-:Y:S02]  /*4410*/  UISETP.NE.U32.AND UP0, UPT, UR5, 0x1, UPT ;  /* 0x000000010500788c */ /* 0x000fe4000bf05070 */
[----:B------:R-:W-:-:S07]  /*4420*/  UIADD3 UR8, UPT, UPT, UR6, 0x8, URZ ;  /* 0x0000000806087890 */ /* 0x000fce000fffe0ff */
[----:B------:R-:W-:Y:S05]  /*4430*/  BRA.U !UP0, `(.L_x_90) ;  /* 0x00000001089c7547 */ /* 0x000fea000b800000 */
[----:B------:R-:W-:Y:S01]  /*4440*/  ELECT P0, URZ, PT ;  /* 0x0000000000ff782f */ /* 0x000fe20003800000 */
[----:B------:R-:W-:-:S12]  /*4450*/  BSSY B0, `(.L_x_90) ;  /* 0x0000025000007945 */ /* 0x000fd80003800000 */
[----:B------:R-:W-:Y:S05]  /*4460*/  @!P0 BRA `(.L_x_91) ;  /* 0x00000000008c8947 */ /* 0x000fea0003800000 */
[----:B------:R-:W-:-:S05]  /*4470*/  UMOV UR7, 0x10 ;  /* 0x0000001000077882 */ /* 0x000fca0000000000 */
[----:B------:R-:W-:Y:S04]  /*4480*/  DEPBAR.LE SB1, 0x36 ;  /* 0x00009d800000791a */ /* 0x000fe80000000000 */
[----:B------:R-:W1:Y:S02]  /*4490*/  UTCATOMSWS.2CTA.FIND_AND_SET.ALIGN UP1, UR7, UR7 ;  /* 0x00000007000775e3 */ /* 0x000e640008220800 */
[----:B-1----:R-:W-:Y:S01]  /*44a0*/  MOV R11, UR7 ;  /* 0x00000007000b7c02 */ /* 0x002fe20008000f00 */
[----:B------:R-:W-:Y:S06]  /*44b0*/  BRA.U UP1, `(.L_x_92) ;  /* 0x0000000101187547 */ /* 0x000fec000b800000 */
.L_x_93:
[----:B------:R-:W-:Y:S05]  /*44c0*/  NANOSLEEP 0x64 ;  /* 0x000000640000795d */ /* 0x000fea0003800000 */
[----:B------:R-:W-:-:S05]  /*44d0*/  UMOV UR7, 0x10 ;  /* 0x0000001000077882 */ /* 0x000fca0000000000 */
[----:B------:R-:W-:Y:S04]  /*44e0*/  DEPBAR.LE SB1, 0x36 ;  /* 0x00009d800000791a */ /* 0x000fe80000000000 */
[----:B------:R-:W1:Y:S02]  /*44f0*/  UTCATOMSWS.2CTA.FIND_AND_SET.ALIGN UP1, UR7, UR7 ;  /* 0x00000007000775e3 */ /* 0x000e640008220800 */
[----:B-1----:R-:W-:Y:S01]  /*4500*/  MOV R11, UR7 ;  /* 0x00000007000b7c02 */ /* 0x002fe20008000f00 */
[----:B------:R-:W-:Y:S05]  /*4510*/  BRA.U !UP1, `(.L_x_93) ;  /* 0xfffffffd09e87547 */ /* 0x000fea000b83ffff */
.L_x_92:
[----:B------:R-:W1:Y:S01]  /*4520*/  LDS R5, [UR6+0x10] ;  /* 0x00001006ff057984 */ /* 0x000e620008000800 */
[----:B------:R-:W-:Y:S01]  /*4530*/  IMAD.U32 R3, RZ, RZ, UR37 ;  /* 0x00000025ff037e24 */ /* 0x000fe2000f8e00ff */
[----:B------:R-:W-:-:S03]  /*4540*/  MOV R2, UR4 ;  /* 0x0000000400027c02 */ /* 0x000fc60008000f00 */
[----:B------:R-:W-:Y:S01]  /*4550*/  VIADD R3, R3, 0x310 ;  /* 0x0000031003037836 */ /* 0x000fe20000000000 */
[----:B-1----:R-:W-:-:S04]  /*4560*/  SHF.L.U32 R5, R5, 0x1f, RZ ;  /* 0x0000001f05057819 */ /* 0x002fc800000006ff */
[----:B------:R-:W1:Y:S02]  /*4570*/  SYNCS.PHASECHK.TRANS64.TRYWAIT P0, [UR6+0x8], R5 ;  /* 0x00000805ff0075a7 */ /* 0x000e640008001106 */
[----:B-1----:R-:W-:Y:S05]  /*4580*/  @P0 BRA `(.L_x_94) ;  /* 0x0000000000080947 */ /* 0x002fea0003800000 */
[----:B------:R-:W1:Y:S02]  /*4590*/  SYNCS.PHASECHK.TRANS64.TRYWAIT P0, [UR6+0x8], R5 ;  /* 0x00000805ff0075a7 */ /* 0x000e640008001106 */
[----:B-1----:R-:W-:Y:S05]  /*45a0*/  @!P0 BRA `(.L_x_95) ;  /* 0x0000004800008947 */ /* 0x002fea0003800000 */
.L_x_94:
[----:B-1----:R-:W-:Y:S01]  /*45b0*/  HFMA2 R4, -RZ, RZ, 0, 5.9604644775390625e-08 ;  /* 0x00000001ff047431 */ /* 0x002fe200000001ff */
[----:B------:R-:W-:Y:S01]  /*45c0*/  UPRMT UR7, UR4, 0x654, UR8 ;  /* 0x0000065404077896 */ /* 0x000fe20008000008 */
[----:B------:R-:W-:Y:S01]  /*45d0*/  IMAD.MOV.U32 R6, RZ, RZ, 0xffff ;  /* 0x0000ffffff067424 */ /* 0x000fe200078e00ff */
[----:B------:R-:W-:Y:S01]  /*45e0*/  PRMT R2, R2, 0x654, R3 ;  /* 0x0000065402027816 */ /* 0x000fe20000000003 */
[----:B------:R-:W-:Y:S02]  /*45f0*/  IMAD.MOV.U32 R5, RZ, RZ, 0x4 ;  /* 0x00000004ff057424 */ /* 0x000fe400078e00ff */
[----:B------:R-:W-:Y:S01]  /*4600*/  IMAD.SHL.U32 R9, R11, 0x20, RZ ;  /* 0x000000200b097824 */ /* 0x000fe200078e00ff */
[----:B------:R-:W-:Y:S02]  /*4610*/  MOV R3, UR7 ;  /* 0x0000000700037c02 */ /* 0x000fe40008000f00 */
[-C--:B------:R-:W-:Y:S01]  /*4620*/  SHF.L.U32 R7, R6, R11.reuse, RZ ;  /* 0x0000000b06077219 */ /* 0x080fe200000006ff */
[----:B------:R1:W-:Y:S01]  /*4630*/  SYNCS.ARRIVE.TRANS64.RED RZ, [UR7], R5 ;  /* 0x00000005ffff79a7 */ /* 0x0003e20008000407 */
[----:B------:R-:W-:Y:S01]  /*4640*/  SHF.L.U32 R6, R4, R11, RZ ;  /* 0x0000000b04067219 */ /* 0x000fe200000006ff */
[----:B------:R1:W-:Y:S04]  /*4650*/  STS [UR37+0x310], R9 ;  /* 0x00031009ff007988 */ /* 0x0003e80008000825 */
[----:B------:R1:W-:Y:S04]  /*4660*/  STAS [R2.64], R11 ;  /* 0x0000000b02007dbd */ /* 0x0003e8000c0008ff */
[----:B------:R1:W-:Y:S04]  /*4670*/  ATOMS.OR RZ, [UR6+0x14], R7 ;  /* 0x00001407ffff798c */ /* 0x0003e8000b000006 */
[----:B------:R1:W-:Y:S04]  /*4680*/  ATOMS.OR RZ, [UR6+0x18], R6 ;  /* 0x00001806ffff798c */ /* 0x0003e8000b000006 */
[----:B------:R1:W-:Y:S02]  /*4690*/  ATOMS.XOR RZ, [UR6+0x10], R4 ;  /* 0x00001004ffff798c */ /* 0x0003e4000b800006 */
.L_x_91:
[----:B------:R-:W-:Y:S05]  /*46a0*/  BSYNC B0 ;  /* 0x0000000000007941 */ /* 0x000fea0003800000 */
.L_x_90:
[----:B------:R-:W-:Y:S05]  /*46b0*/  BRA.U UP0, `(.L_x_96) ;  /* 0x00000001006c7547 */ /* 0x000fea000b800000 */
[----:B------:R-:W-:-:S03]  /*46c0*/  UMOV UR7, 0xffffffff ;  /* 0xffffffff00077882 */ /* 0x000fc60000000000 */
[----:B------:R-:W-:Y:S05]  /*46d0*/  BRA.DIV UR7, `(.L_x_97) ;  /* 0x0000004607cc7947 */ /* 0x000fea000b800000 */
[----:B------:R-:W-:-:S13]  /*46e0*/  ELECT P6, URZ, PT ;  /* 0x0000000000ff782f */ /* 0x000fda00038c0000 */
.L_x_227:
[----:B------:R-:W-:Y:S05]  /*46f0*/  @!P6 BRA `(.L_x_96) ;  /* 0x00000000005ce947 */ /* 0x000fea0003800000 */
[----:B-1----:R-:W1:Y:S02]  /*4700*/  LDS R3, [UR6+0x10] ;  /* 0x00001006ff037984 */ /* 0x002e640008000800 */
[----:B-1----:R-:W-:-:S04]  /*4710*/  SHF.L.U32 R3, R3, 0x1f, RZ ;  /* 0x0000001f03037819 */ /* 0x002fc800000006ff */
[----:B------:R-:W1:Y:S02]  /*4720*/  SYNCS.PHASECHK.TRANS64.TRYWAIT P0, [UR6+0x8], R3 ;  /* 0x00000803ff0075a7 */ /* 0x000e640008001106 */
[----:B-1----:R-:W-:Y:S05]  /*4730*/  @P0 BRA `(.L_x_98) ;  /* 0x0000000000080947 */ /* 0x002fea0003800000 */
[----:B------:R-:W1:Y:S02]  /*4740*/  SYNCS.PHASECHK.TRANS64.TRYWAIT P0, [UR6+0x8], R3 ;  /* 0x00000803ff0075a7 */ /* 0x000e640008001106 */
[----:B-1----:R-:W-:Y:S05]  /*4750*/  @!P0 BRA `(.L_x_99) ;  /* 0x0000004400cc8947 */ /* 0x002fea0003800000 */
.L_x_98:
[----:B------:R-:W2:Y:S01]  /*4760*/  LDS R5, [UR37+0x310] ;  /* 0x00031025ff057984 */ /* 0x000ea20008000800 */
[----:B-1----:R-:W-:Y:S02]  /*4770*/  HFMA2 R2, -RZ, RZ, 0, 5.9604644775390625e-08 ;  /* 0x00000001ff027431 */ /* 0x002fe400000001ff */
[----:B------:R-:W-:Y:S01]  /*4780*/  IMAD.MOV.U32 R3, RZ, RZ, 0xffff ;  /* 0x0000ffffff037424 */ /* 0x000fe200078e00ff */
[----:B------:R-:W-:Y:S01]  /*4790*/  UPRMT UR7, UR4, 0x654, UR8 ;  /* 0x0000065404077896 */ /* 0x000fe20008000008 */
[----:B--2---:R-:W-:-:S03]  /*47a0*/  IMAD.SHL.U32 R4, R5, 0x20, RZ ;  /* 0x0000002005047824 */ /* 0x004fc600078e00ff */
[-C--:B------:R-:W-:Y:S02]  /*47b0*/  SHF.L.U32 R3, R3, R5.reuse, RZ ;  /* 0x0000000503037219 */ /* 0x080fe400000006ff */
[----:B------:R-:W-:Y:S01]  /*47c0*/  SHF.L.U32 R5, R2, R5, RZ ;  /* 0x0000000502057219 */ /* 0x000fe200000006ff */
[----:B------:R2:W-:Y:S04]  /*47d0*/  STS [UR37+0x310], R4 ;  /* 0x00031004ff007988 */ /* 0x0005e80008000825 */
[----:B------:R2:W-:Y:S04]  /*47e0*/  ATOMS.OR RZ, [UR6+0x14], R3 ;  /* 0x00001403ffff798c */ /* 0x0005e8000b000006 */
[----:B------:R2:W-:Y:S01]  /*47f0*/  ATOMS.OR RZ, [UR6+0x18], R5 ;  /* 0x00001805ffff798c */ /* 0x0005e2000b000006 */
[----:B------:R-:W-:Y:S03]  /*4800*/  SYNCS.ARRIVE.TRANS64.RED.A1T0 RZ, [UR7], RZ ;  /* 0x000000ffffff79a7 */ /* 0x000fe60008100407 */
[----:B------:R2:W-:Y:S01]  /*4810*/  ATOMS.XOR RZ, [UR6+0x10], R2 ;  /* 0x00001002ffff798c */ /* 0x0005e2000b800006 */
[----:B------:R-:W-:Y:S05]  /*4820*/  BRA `(.L_x_96) ;  /* 0x0000000000107947 */ /* 0x000fea0003800000 */
.L_x_89:
[----:B------:R-:W-:-:S05]  /*4830*/  MOV R2, 0xffffffff ;  /* 0xffffffff00027802 */ /* 0x000fca0000000f00 */
[----:B------:R1:W-:Y:S02]  /*4840*/  STS [UR37+0x310], R2 ;  /* 0x00031002ff007988 */ /* 0x0003e40008000825 */
[----:B-1----:R-:W-:Y:S02]  /*4850*/  MOV R2, 0x4870 ;  /* 0x0000487000027802 */ /* 0x002fe40000000f00 */
[----:B-----5:R-:W-:Y:S05]  /*4860*/  CALL.REL.NOINC `($__internal_1_$__cuda_sm10x_tcgen05_guardrail_trap_phase_invalid_during_alloc) ;  /* 0x0000004800d47944 */ /* 0x020fea0003c00000 */
.L_x_96:
[----:B------:R-:W-:Y:S05]  /*4870*/  WARPSYNC.ALL ;  /* 0x0000000000007948 */ /* 0x000fea0003800000 */
[----:B------:R-:W3:Y:S01]  /*4880*/  S2UR UR8, SR_CgaCtaId ;  /* 0x00000000000879c3 */ /* 0x000ee20000008800 */
[----:B------:R-:W-:Y:S01]  /*4890*/  UMOV UR6, 0x400 ;  /* 0x0000040000067882 */ /* 0x000fe20000000000 */
[----:B------:R-:W-:-:S06]  /*48a0*/  NOP ;  /* 0x0000000000007918 */ /* 0x000fcc0000000000 */
[----:B------:R-:W-:Y:S06]  /*48b0*/  BAR.ARV 0x6, 0xa0 ;  /* 0x0182800000007b1d */ /* 0x000fec0000002000 */
[----:B------:R-:W-:Y:S01]  /*48c0*/  LOP3.LUT R0, R0, 0xffff, RZ, 0xc0, !PT ;  /* 0x0000ffff00007812 */ /* 0x000fe200078ec0ff */
[----:B-1----:R-:W-:Y:S01]  /*48d0*/  IMAD.MOV.U32 R9, RZ, RZ, 0x1 ;  /* 0x00000001ff097424 */ /* 0x002fe200078e00ff */
[----:B------:R-:W-:Y:S01]  /*48e0*/  LOP3.LUT R8, R8, 0xffff, RZ, 0xc0, !PT ;  /* 0x0000ffff08087812 */ /* 0x000fe200078ec0ff */
[----:B------:R-:W-:Y:S01]  /*48f0*/  UMOV UR22, URZ ;  /* 0x000000ff00167c82 */ /* 0x000fe20008000000 */
[----:B------:R-:W-:Y:S01]  /*4900*/  R2UR UR12, R0 ;  /* 0x00000000000c72ca */ /* 0x000fe200000e0000 */
[----:B------:R-:W-:Y:S01]  /*4910*/  UMOV UR21, URZ ;  /* 0x000000ff00157c82 */ /* 0x000fe20008000000 */
[----:B------:R-:W-:Y:S01]  /*4920*/  R2UR UR13, R8 ;  /* 0x00000000080d72ca */ /* 0x000fe200000e0000 */
[----:B------:R-:W-:Y:S01]  /*4930*/  IMAD.MOV.U32 R8, RZ, RZ, RZ ;  /* 0x000000ffff087224 */ /* 0x000fe200078e00ff */
[----:B------:R-:W-:Y:S01]  /*4940*/  UMOV UR20, URZ ;  /* 0x000000ff00147c82 */ /* 0x000fe20008000000 */
[----:B------:R-:W-:-:S02]  /*4950*/  UISETP.NE.AND UP2, UPT, UR5, URZ, UPT ;  /* 0x000000ff0500728c */ /* 0x000fc4000bf45270 */
[----:B---3--:R-:W-:Y:S01]  /*4960*/  ULEA UR8, UR8, UR6, 0x18 ;  /* 0x0000000608087291 */ /* 0x008fe2000f8ec0ff */
[----:B------:R-:W1:Y:S03]  /*4970*/  LDCU UR6, c[0x0][0x38c] ;  /* 0x00007180ff0677ac */ /* 0x000e660008000800 */
[----:B------:R-:W-:Y:S02]  /*4980*/  UIADD3 UR14, UPT, UPT, UR8, 0x2600, URZ ;  /* 0x00002600080e7890 */ /* 0x000fe4000fffe0ff */
[----:B------:R-:W-:-:S03]  /*4990*/  UIADD3 UR15, UPT, UPT, UR8, 0x26600, URZ ;  /* 0x00026600080f7890 */ /* 0x000fc6000fffe0ff */
[----:B--2---:R-:W2:Y:S01]  /*49a0*/  LDS R2, [UR8+0x310] ;  /* 0x00031008ff027984 */ /* 0x004ea20008000800 */
[----:B------:R-:W-:Y:S02]  /*49b0*/  USHF.R.U32.HI UR14, URZ, 0x4, UR14 ;  /* 0x00000004ff0e7899 */ /* 0x000fe4000801160e */
[----:B------:R-:W-:Y:S02]  /*49c0*/  USHF.R.U32.HI UR15, URZ, 0x4, UR15 ;  /* 0x00000004ff0f7899 */ /* 0x000fe4000801160f */
[----:B------:R-:W-:Y:S02]  /*49d0*/  ULOP3.LUT UR14, UR14, 0x3fff, URZ, 0xc0, !UPT ;  /* 0x00003fff0e0e7892 */ /* 0x000fe4000f8ec0ff */
[----:B------:R-:W-:Y:S02]  /*49e0*/  ULOP3.LUT UR15, UR15, 0x3fff, URZ, 0xc0, !UPT ;  /* 0x00003fff0f0f7892 */ /* 0x000fe4000f8ec0ff */
[----:B------:R-:W-:Y:S02]  /*49f0*/  ULOP3.LUT UR14, UR14, 0x10000, URZ, 0xfc, !UPT ;  /* 0x000100000e0e7892 */ /* 0x000fe4000f8efcff */
[----:B-1----:R-:W-:-:S02]  /*4a00*/  UIADD3 UR6, UPT, UPT, UR6, 0x3f, URZ ;  /* 0x0000003f06067890 */ /* 0x002fc4000fffe0ff */
[----:B------:R-:W-:Y:S02]  /*4a10*/  ULOP3.LUT UR15, UR15, 0x10000, URZ, 0xfc, !UPT ;  /* 0x000100000f0f7892 */ /* 0x000fe4000f8efcff */
[----:B------:R-:W-:Y:S01]  /*4a20*/  USHF.R.S32.HI UR7, URZ, 0x1f, UR6 ;  /* 0x0000001fff077899 */ /* 0x000fe20008011406 */
[----:B------:R-:W-:Y:S01]  /*4a30*/  UMOV UR28, 0x0 ;  /* 0x00000000001c7882 */ /* 0x000fe20000000000 */
[----:B------:R-:W-:Y:S02]  /*4a40*/  UMOV UR29, 0x8100010 ;  /* 0x08100010001d7882 */ /* 0x000fe40000000000 */
[----:B------:R-:W-:Y:S01]  /*4a50*/  ULEA.HI UR7, UR7, UR6, URZ, 0x6 ;  /* 0x0000000607077291 */ /* 0x000fe2000f8f30ff */
[----:B------:R-:W-:Y:S01]  /*4a60*/  UMOV UR26, 0x0 ;  /* 0x00000000001a7882 */ /* 0x000fe20000000000 */
[----:B------:R-:W-:Y:S02]  /*4a70*/  UMOV UR27, 0x8100010 ;  /* 0x08100010001b7882 */ /* 0x000fe40000000000 */
[----:B------:R-:W-:-:S04]  /*4a80*/  USHF.R.S32.HI UR7, URZ, 0x6, UR7 ;  /* 0x00000006ff077899 */ /* 0x000fc80008011407 */
[----:B------:R-:W-:-:S04]  /*4a90*/  UISETP.LT.AND UP0, UPT, UR7, 0x1, UPT ;  /* 0x000000010700788c */ /* 0x000fc8000bf01270 */
[----:B------:R-:W-:Y:S01]  /*4aa0*/  USEL UR23, UR7, 0x1, !UP0 ;  /* 0x0000000107177887 */ /* 0x000fe2000c000000 */
[----:B--2---:R-:W-:Y:S02]  /*4ab0*/  R2UR UR24, R2 ;  /* 0x00000000021872ca */ /* 0x004fe400000e0000 */
[----:B------:R-:W-:-:S13]  /*4ac0*/  CS2R R2, SRZ ;  /* 0x0000000000027805 */ /* 0x000fda000001ff00 */
.L_x_107:
[C---:B------:R-:W-:Y:S02]  /*4ad0*/  LEA R0, R8.reuse, UR8, 0x3 ;  /* 0x0000000808007c11 */ /* 0x040fe4000f8e18ff */
[----:B------:R-:W-:Y:S02]  /*4ae0*/  SHF.L.U32 R5, R3, 0x1f, RZ ;  /* 0x0000001f03057819 */ /* 0x000fe400000006ff */
[----:B------:R-:W-:Y:S02]  /*4af0*/  LEA R4, R8, UR8, 0x4 ;  /* 0x0000000808047c11 */ /* 0x000fe4000f8e20ff */
[----:B------:R-:W1:Y:S02]  /*4b00*/  SYNCS.PHASECHK.TRANS64.TRYWAIT P0, [R0+URZ+0x260], R5 ;  /* 0x00026005000075a7 */ /* 0x000e6400080011ff */
[----:B-1-34-:R-:W-:Y:S05]  /*4b10*/  @!P0 BRA `(.L_x_100) ;  /* 0x0000004000f48947 */ /* 0x01afea0003800000 */
.L_x_228:
[----:B-1----:R-:W1:Y:S01]  /*4b20*/  LDS.128 R4, [R4+0x2f0] ;  /* 0x0002f00004047984 */ /* 0x002e620000000c00 */
[----:B------:R-:W-:Y:S02]  /*4b30*/  VIADD R0, R0, 0x270 ;  /* 0x0000027000007836 */ /* 0x000fe40000000000 */
[----:B------:R-:W-:Y:S01]  /*4b40*/  VIADD R8, R8, 0x1 ;  /* 0x0000000108087836 */ /* 0x000fe20000000000 */
[----:B------:R-:W-:Y:S01]  /*4b50*/  @!PT LDS RZ, [RZ] ;  /* 0x00000000fffff984 */ /* 0x000fe20000000800 */
[----:B------:R-:W-:Y:S01]  /*4b60*/  @!PT LDS RZ, [RZ] ;  /* 0x00000000fffff984 */ /* 0x000fe20000000800 */
[----:B------:R-:W-:Y:S01]  /*4b70*/  @!PT LDS RZ, [RZ] ;  /* 0x00000000fffff984 */ /* 0x000fe20000000800 */
[----:B------:R-:W-:Y:S01]  /*4b80*/  @!PT LDS RZ, [RZ] ;  /* 0x00000000fffff984 */ /* 0x000fe20000000800 */
[----:B------:R2:W-:Y:S06]  /*4b90*/  MEMBAR.ALL.CTA ;  /* 0x0000000000007992 */ /* 0x0005ec0000008000 */
[----:B--2---:R-:W2:Y:S01]  /*4ba0*/  FENCE.VIEW.ASYNC.S ;  /* 0x00000000000073c6 */ /* 0x004ea20000000000 */
[----:B------:R-:W-:-:S04]  /*4bb0*/  PRMT R0, RZ, 0x654, R0 ;  /* 0x00000654ff007816 */ /* 0x000fc80000000000 */
[----:B--2---:R2:W-:Y:S01]  /*4bc0*/  SYNCS.ARRIVE.TRANS64.RED.A1T0 RZ, [R0+URZ], RZ ;  /* 0x000000ff00ff79a7 */ /* 0x0045e200081004ff */
[----:B-1----:R-:W-:Y:S01]  /*4bd0*/  LOP3.LUT P1, RZ, R6, 0x1, RZ, 0xc0, !PT ;  /* 0x0000000106ff7812 */ /* 0x002fe2000782c0ff */
[----:B--2---:R-:W-:-:S12]  /*4be0*/  BRA.U UP2, `(.L_x_101) ;  /* 0x0000000102e07547 */ /* 0x004fd8000b800000 */
[----:B------:R-:W1:Y:S01]  /*4bf0*/  LDCU UR6, c[0x0][0x38c] ;  /* 0x00007180ff0677ac */ /* 0x000e620008000800 */
[----:B------:R-:W-:Y:S02]  /*4c00*/  PLOP3.LUT P2, PT, PT, PT, PT, 0x80, 0x8 ;  /* 0x000000000008781c */ /* 0x000fe40003f4f070 */
[----:B------:R-:W-:Y:S01]  /*4c10*/  SHF.L.U32 R5, R9, 0x1f, RZ ;  /* 0x0000001f09057819 */ /* 0x000fe200000006ff */
[----:B------:R-:W-:Y:S02]  /*4c20*/  ULEA UR10, UR22, UR8, 0x3 ;  /* 0x00000008160a7291 */ /* 0x000fe4000f8e18ff */
[----:B------:R-:W-:Y:S02]  /*4c30*/  ULEA UR11, UR22, UR24, 0x5 ;  /* 0x00000018160b7291 */ /* 0x000fe4000f8e28ff */
[----:B-1----:R-:W-:-:S06]  /*4c40*/  UISETP.GE.AND UP0, UPT, UR6, 0x1, UPT ;  /* 0x000000010600788c */ /* 0x002fcc000bf06270 */
[----:B------:R-:W-:-:S05]  /*4c50*/  PLOP3.LUT P0, PT, PT, PT, UP0, 0x80, 0x8 ;  /* 0x000000000008781c */ /* 0x000fca0003f0f008 */
[----:B------:R-:W-:-:S08]  /*4c60*/  @UP0 ULEA UR6, UR21, UR8, 0x3 ;  /* 0x0000000815060291 */ /* 0x000fd0000f8e18ff */
[----:B------:R-:W-:-:S04]  /*4c70*/  @P0 SHF.L.U32 R0, R2, 0x1f, RZ ;  /* 0x0000001f02000819 */ /* 0x000fc800000006ff */
[----:B------:R1:W2:Y:S01]  /*4c80*/  @P0 SYNCS.PHASECHK.TRANS64.TRYWAIT P2, [UR6], R0 ;  /* 0x00000000ff0005a7 */ /* 0x0002a20008041106 */
[----:B------:R-:W3:Y:S02]  /*4c90*/  SYNCS.PHASECHK.TRANS64.TRYWAIT P0, [UR10+0x2a0], R5 ;  /* 0x0002a005ff0075a7 */ /* 0x000ee4000800110a */
[----:B-123--:R-:W-:Y:S05]  /*4ca0*/  @!P0 BRA `(.L_x_102) ;  /* 0x0000004000a48947 */ /* 0x00efea0003800000 */
.L_x_230:
[----:B------:R-:W-:Y:S01]  /*4cb0*/  UMOV UR19, UR20 ;  /* 0x0000001400137c82 */ /* 0x000fe20008000000 */
[----:B------:R-:W-:Y:S05]  /*4cc0*/  BRA.U !UP0, `(.L_x_103) ;  /* 0x0000000108987547 */ /* 0x000fea000b800000 */
[----:B------:R-:W-:Y:S02]  /*4cd0*/  UIADD3 UR19, UPT, UPT, UR23, UR20, URZ ;  /* 0x0000001417137290 */ /* 0x000fe4000fffe0ff */
[----:B------:R-:W-:Y:S01]  /*4ce0*/  UPLOP3.LUT UP3, UPT, UPT, UPT, UPT, 0x40, 0x4 ;  /* 0x000000000004789c */ /* 0x000fe20003f6e870 */
[----:B------:R-:W-:Y:S01]  /*4cf0*/  UMOV UR18, UR7 ;  /* 0x0000000700127c82 */ /* 0x000fe20008000000 */
[----:B------:R-:W-:-:S09]  /*4d00*/  UMOV UR17, UR21 ;  /* 0x0000001500117c82 */ /* 0x000fd20008000000 */
.L_x_106:
[----:B--2---:R-:W-:Y:S01]  /*4d10*/  ULEA UR9, UR17, UR8, 0x3 ;  /* 0x0000000811097291 */ /* 0x004fe2000f8e18ff */
[----:B---3--:R-:W-:Y:S11]  /*4d20*/  @P2 BRA `(.L_x_104) ;  /* 0x00000000000c2947 */ /* 0x008ff60003800000 */
[----:B-1----:R-:W-:Y:S04]  /*4d30*/  SHF.L.U32 R5, R2, 0x1f, RZ ;  /* 0x0000001f02057819 */ /* 0x002fe800000006ff */
[----:B------:R-:W1:Y:S02]  /*4d40*/  SYNCS.PHASECHK.TRANS64.TRYWAIT P0, [UR9], R5 ;  /* 0x00000005ff0075a7 */ /* 0x000e640008001109 */
[----:B-1----:R-:W-:Y:S05]  /*4d50*/  @!P0 BRA `(.L_x_105) ;  /* 0x0000004000908947 */ /* 0x002fea0003800000 */
.L_x_104:
[----:B------:R-:W-:Y:S01]  /*4d60*/  UISETP.NE.AND UP0, UPT, UR18, 0x1, UPT ;  /* 0x000000011200788c */ /* 0x000fe2000bf05270 */
[----:B------:R-:W-:Y:S01]  /*4d70*/  PLOP3.LUT P2, PT, PT, PT, PT, 0x80, 0x8 ;  /* 0x000000000008781c */ /* 0x000fe20003f4f070 */
[----:B------:R-:W-:Y:S02]  /*4d80*/  UIADD3 UR21, UPT, UPT, UR17, 0x1, URZ ;  /* 0x0000000111157890 */ /* 0x000fe4000fffe0ff */
[----:B------:R-:W-:Y:S02]  /*4d90*/  ULEA UR30, UR17, UR15, 0x7 ;  /* 0x0000000f111e7291 */ /* 0x000fe4000f8e38ff */
[----:B------:R-:W-:Y:S01]  /*4da0*/  UISETP.NE.AND UP1, UPT, UR21, 0x24, UPT ;  /* 0x000000241500788c */ /* 0x000fe2000bf25270 */
[----:B------:R-:W-:Y:S01]  /*4db0*/  PLOP3.LUT P0, PT, PT, PT, UP0, 0x80, 0x8 ;  /* 0x000000000008781c */ /* 0x000fe20003f0f008 */
[----:B------:R-:W-:Y:S02]  /*4dc0*/  ULEA UR32, UR17, UR14, 0x8 ;  /* 0x0000000e11207291 */ /* 0x000fe4000f8e40ff */
[----:B------:R-:W-:Y:S02]  /*4dd0*/  USEL UR16, URZ, 0x1, UP1 ;  /* 0x00000001ff107887 */ /* 0x000fe40008800000 */
[----:B------:R-:W-:Y:S02]  /*4de0*/  USEL UR21, UR21, URZ, UP1 ;  /* 0x000000ff15157287 */ /* 0x000fe40008800000 */
[----:B------:R-:W-:Y:S02]  /*4df0*/  UIADD3 UR36, UPT, UPT, UR30, 0x2, URZ ;  /* 0x000000021e247890 */ /* 0x000fe4000fffe0ff */
[----:B------:R-:W-:Y:S01]  /*4e00*/  @UP0 ULEA UR6, UR21, UR8, 0x3 ;  /* 0x0000000815060291 */ /* 0x000fe2000f8e18ff */
[----:B------:R-:W-:Y:S01]  /*4e10*/  LOP3.LUT R2, R2, UR16, RZ, 0x3c, !PT ;  /* 0x0000001002027c12 */ /* 0x000fe2000f8e3cff */
[----:B------:R-:W-:Y:S02]  /*4e20*/  UIADD3 UR34, UPT, UPT, UR32, 0x2, URZ ;  /* 0x0000000220227890 */ /* 0x000fe4000fffe0ff */
[----:B------:R-:W-:Y:S01]  /*4e30*/  UIADD3 UR9, UPT, UPT, UR9, 0x120, URZ ;  /* 0x0000012009097890 */ /* 0x000fe2000fffe0ff */
[----:B-1----:R-:W-:Y:S01]  /*4e40*/  @P0 SHF.L.U32 R0, R2, 0x1f, RZ ;  /* 0x0000001f02000819 */ /* 0x002fe200000006ff */
[----:B------:R-:W-:Y:S01]  /*4e50*/  UMOV UR31, 0x80004020 ;  /* 0x80004020001f7882 */ /* 0x000fe20000000000 */
[----:B------:R-:W-:Y:S01]  /*4e60*/  UMOV UR33, 0x80004020 ;  /* 0x8000402000217882 */ /* 0x000fe20000000000 */
[----:B------:R-:W-:Y:S01]  /*4e70*/  UMOV UR37, 0x80004020 ;  /* 0x8000402000257882 */ /* 0x000fe20000000000 */
[----:B------:R2:W3:Y:S01]  /*4e80*/  @P0 SYNCS.PHASECHK.TRANS64.TRYWAIT P2, [UR6], R0 ;  /* 0x00000000ff0005a7 */ /* 0x0004e20008041106 */
[----:B------:R-:W-:Y:S01]  /*4e90*/  UIADD3 UR20, UPT, UPT, UR20, 0x1, URZ ;  /* 0x0000000114147890 */ /* 0x000fe2000fffe0ff */
[----:B------:R2:W-:Y:S01]  /*4ea0*/  UTCQMMA.2CTA gdesc[UR32], gdesc[UR30], tmem[UR11], tmem[UR28], idesc[UR29], UP3 ;  /* 0x00ff1c1e200075ea */ /* 0x0005e20009a0030b */
[----:B------:R-:W-:Y:S02]  /*4eb0*/  UIADD3 UR18, UPT, UPT, UR18, -0x1, URZ ;  /* 0xffffffff12127890 */ /* 0x000fe4000fffe0ff */
[----:B------:R-:W-:Y:S02]  /*4ec0*/  UISETP.NE.AND UP0, UPT, UR20, UR19, UPT ;  /* 0x000000131400728c */ /* 0x000fe4000bf05270 */
[----:B------:R-:W-:Y:S01]  /*4ed0*/  UPLOP3.LUT UP3, UPT, UPT, UPT, UPT, 0x80, 0x8 ;  /* 0x000000000008789c */ /* 0x000fe20003f6f070 */
[----:B------:R-:W-:Y:S01]  /*4ee0*/  UMOV UR35, 0x80004020 ;  /* 0x8000402000237882 */ /* 0x000fe20000000000 */
[----:B------:R-:W-:Y:S01]  /*4ef0*/  UMOV UR17, UR21 ;  /* 0x0000001500117c82 */ /* 0x000fe20008000000 */
[----:B------:R2:W-:Y:S01]  /*4f00*/  UTCQMMA.2CTA gdesc[UR34], gdesc[UR36], tmem[UR11], tmem[UR26], idesc[UR27], UPT ;  /* 0x00ff1a24220075ea */ /* 0x0005e2000ba0030b */
[----:B------:R2:W-:Y:S03]  /*4f10*/  UTCBAR.2CTA.MULTICAST [UR9], URZ, UR13 ;  /* 0x000000ff090073e9 */ /* 0x0005e6000820080d */
[----:B------:R-:W-:Y:S05]  /*4f20*/  BRA.U UP0, `(.L_x_106) ;  /* 0xfffffffd00787547 */ /* 0x000fea000b83ffff */
.L_x_103:
[----:B------:R-:W-:Y:S01]  /*4f30*/  UIADD3 UR10, UPT, UPT, UR10, 0x280, URZ ;  /* 0x000002800a0a7890 */ /* 0x000fe2000fffe0ff */
[----:B------:R-:W-:-:S08]  /*4f40*/  UMOV UR20, UR19 ;  /* 0x0000001300147c82 */ /* 0x000fd00008000000 */
[----:B------:R4:W-:Y:S01]  /*4f50*/  UTCBAR.2CTA.MULTICAST [UR10], URZ, UR12 ;  /* 0x000000ff0a0073e9 */ /* 0x0009e2000820080c */
[----:B------:R-:W-:Y:S02]  /*4f60*/  NOP ;  /* 0x0000000000007918 */ /* 0x000fe40000000000 */
.L_x_101:
[----:B------:R-:W-:Y:S01]  /*4f70*/  UIADD3 UR22, UPT, UPT, UR22, 0x1, URZ ;  /* 0x0000000116167890 */ /* 0x000fe2000fffe0ff */
[----:B------:R-:W-:-:S03]  /*4f80*/  ISETP.NE.AND P0, PT, R8, 0x2, PT ;  /* 0x000000020800780c */ /* 0x000fc60003f05270 */
[----:B------:R-:W-:Y:S01]  /*4f90*/  UISETP.NE.AND UP0, UPT, UR22, 0x4, UPT ;  /* 0x000000041600788c */ /* 0x000fe2000bf05270 */
[----:B-12---:R-:W-:Y:S02]  /*4fa0*/  SEL R0, RZ, 0x1, P0 ;  /* 0x00000001ff007807 */ /* 0x006fe40000000000 */
[----:B------:R-:W-:Y:S01]  /*4fb0*/  SEL R8, R8, RZ, P0 ;  /* 0x000000ff08087207 */ /* 0x000fe20000000000 */
[----:B------:R-:W-:Y:S01]  /*4fc0*/  USEL UR6, URZ, 0x1, UP0 ;  /* 0x00000001ff067887 */ /* 0x000fe20008000000 */
[----:B------:R-:W-:Y:S01]  /*4fd0*/  LOP3.LUT R3, R3, R0, RZ, 0x3c, !PT ;  /* 0x0000000003037212 */ /* 0x000fe200078e3cff */
[----:B------:R-:W-:-:S04]  /*4fe0*/  USEL UR22, UR22, URZ, UP0 ;  /* 0x000000ff16167287 */ /* 0x000fc80008000000 */
[----:B------:R-:W-:Y:S01]  /*4ff0*/  LOP3.LUT R9, R9, UR6, RZ, 0x3c, !PT ;  /* 0x0000000609097c12 */ /* 0x000fe2000f8e3cff */
[----:B------:R-:W-:Y:S07]  /*5000*/  @P1 BRA `(.L_x_107) ;  /* 0xfffffff800b01947 */ /* 0x000fee000383ffff */
[----:B------:R-:W1:Y:S01]  /*5010*/  S2UR UR6, SR_CgaCtaId ;  /* 0x00000000000679c3 */ /* 0x000e620000008800 */
[----:B------:R-:W-:Y:S01]  /*5020*/  ELECT P0, URZ, PT ;  /* 0x0000000000ff782f */ /* 0x000fe20003800000 */
[----:B------:R-:W-:Y:S01]  /*5030*/  HFMA2 R0, -RZ, RZ, 0, 5.9604644775390625e-08 ;  /* 0x00000001ff007431 */ /* 0x000fe200000001ff */
[----:B------:R-:W-:-:S05]  /*5040*/  UMOV UR7, 0x40 ;  /* 0x0000004000077882 */ /* 0x000fca0000000000 */
[----:B------:R-:W-:Y:S01]  /*5050*/  UVIRTCOUNT.DEALLOC.SMPOOL 0x80 ;  /* 0x000000800000784c */ /* 0x000fe20000000000 */
[----:B------:R-:W-:Y:S02]  /*5060*/  UISETP.NE.AND UP0, UPT, UR5, URZ, UPT ;  /* 0x000000ff0500728c */ /* 0x000fe4000bf05270 */
[----:B-1----:R-:W-:-:S09]  /*5070*/  ULEA UR6, UR6, UR7, 0x18 ;  /* 0x0000000706067291 */ /* 0x002fd2000f8ec0ff */
[----:B------:R1:W-:Y:S01]  /*5080*/  @P0 STS.U8 [UR6+0x1c], R0 ;  /* 0x00001c00ff000988 */ /* 0x0003e20008000006 */
[----:B------:R-:W-:Y:S05]  /*5090*/  BRA.U UP0, `(.L_x_108) ;  /* 0x0000000100a07547 */ /* 0x000fea000b800000 */
[----:B------:R-:W-:Y:S01]  /*50a0*/  UIADD3 UR5, UPT, UPT, UR8, 0x2a0, URZ ;  /* 0x000002a008057890 */ /* 0x000fe2000fffe0ff */
[----:B------:R-:W-:-:S03]  /*50b0*/  SHF.L.U32 R3, R9, 0x1f, RZ ;  /* 0x0000001f09037819 */ /* 0x000fc600000006ff */
[----:B------:R-:W-:-:S09]  /*50c0*/  ULEA UR7, UR22, UR5, 0x3 ;  /* 0x0000000516077291 */ /* 0x000fd2000f8e18ff */
[----:B------:R-:W2:Y:S02]  /*50d0*/  SYNCS.PHASECHK.TRANS64.TRYWAIT P0, [UR7], R3 ;  /* 0x00000003ff0075a7 */ /* 0x000ea40008001107 */
[----:B--2---:R-:W-:Y:S05]  /*50e0*/  @!P0 BRA `(.L_x_109) ;  /* 0x0000003c00c48947 */ /* 0x004fea0003800000 */
.L_x_233:
[----:B------:R-:W-:-:S04]  /*50f0*/  UIADD3 UR9, UPT, UPT, UR22, 0x1, URZ ;  /* 0x0000000116097890 */ /* 0x000fc8000fffe0ff */
[----:B------:R-:W-:-:S04]  /*5100*/  UISETP.NE.AND UP1, UPT, UR9, 0x4, UPT ;  /* 0x000000040900788c */ /* 0x000fc8000bf25270 */
[----:B----4-:R-:W-:Y:S02]  /*5110*/  USEL UR10, URZ, 0x1, UP1 ;  /* 0x00000001ff0a7887 */ /* 0x010fe40008800000 */
[----:B------:R-:W-:-:S04]  /*5120*/  USEL UR9, UR9, URZ, UP1 ;  /* 0x000000ff09097287 */ /* 0x000fc80008800000 */
[----:B------:R-:W-:Y:S01]  /*5130*/  ULEA UR7, UR9, UR5, 0x3 ;  /* 0x0000000509077291 */ /* 0x000fe2000f8e18ff */
[----:B------:R-:W-:-:S04]  /*5140*/  LOP3.LUT R2, R9, UR10, RZ, 0x3c, !PT ;  /* 0x0000000a09027c12 */ /* 0x000fc8000f8e3cff */
[----:B-1----:R-:W-:-:S04]  /*5150*/  SHF.L.U32 R3, R2, 0x1f, RZ ;  /* 0x0000001f02037819 */ /* 0x002fc800000006ff */
[----:B------:R-:W1:Y:S02]  /*5160*/  SYNCS.PHASECHK.TRANS64.TRYWAIT P0, [UR7], R3 ;  /* 0x00000003ff0075a7 */ /* 0x000e640008001107 */
[----:B-1----:R-:W-:Y:S05]  /*5170*/  @!P0 BRA `(.L_x_110) ;  /* 0x0000003c00b88947 */ /* 0x002fea0003800000 */
.L_x_235:
        /* <DEDUP_REMOVED lines=9> */
.L_x_237:
[----:B------:R-:W-:-:S04]  /*5210*/  UIADD3 UR9, UPT, UPT, UR9, 0x1, URZ ;  /* 0x0000000109097890 */ /* 0x000fc8000fffe0ff */
[----:B------:R-:W-:-:S04]  /*5220*/  UISETP.NE.AND UP1, UPT, UR9, 0x4, UPT ;  /* 0x000000040900788c */ /* 0x000fc8000bf25270 */
[----:B------:R-:W-:Y:S02]  /*5230*/  USEL UR7, URZ, 0x1, UP1 ;  /* 0x00000001ff077887 */ /* 0x000fe40008800000 */
[----:B------:R-:W-:-:S04]  /*5240*/  USEL UR9, UR9, URZ, UP1 ;  /* 0x000000ff09097287 */ /* 0x000fc80008800000 */
[----:B------:R-:W-:Y:S01]  /*5250*/  ULEA UR9, UR9, UR5, 0x3 ;  /* 0x0000000509097291 */ /* 0x000fe2000f8e18ff */
[----:B-1----:R-:W-:-:S04]  /*5260*/  LOP3.LUT R3, R2, UR7, RZ, 0x3c, !PT ;  /* 0x0000000702037c12 */ /* 0x002fc8000f8e3cff */
[----:B------:R-:W-:Y:S01]  /*5270*/  SHF.L.U32 R3, R3, 0x1f, RZ ;  /* 0x0000001f03037819 */ /* 0x000fe200000006ff */
[----:B------:R-:W-:-:S04]  /*5280*/  IMAD.U32 R0, RZ, RZ, UR9 ;  /* 0x00000009ff007e24 */ /* 0x000fc8000f8e00ff */
[----:B------:R1:W2:Y:S03]  /*5290*/  SYNCS.PHASECHK.TRANS64.TRYWAIT P0, [R0+URZ], R3 ;  /* 0x00000003000075a7 */ /* 0x0002a600080011ff */
[----:B--2---:R-:W-:Y:S05]  /*52a0*/  @!P0 NANOSLEEP.SYNCS 0x989680 ;  /* 0x009896800000895d */ /* 0x004fea0003900000 */
[----:B------:R-:W2:Y:S02]  /*52b0*/  @!P0 SYNCS.PHASECHK.TRANS64 P0, [R0+URZ], R3 ;  /* 0x00000003000085a7 */ /* 0x000ea400080010ff */
[----:B--2---:R-:W-:Y:S05]  /*52c0*/  @P0 BRA `(.L_x_112) ;  /* 0x0000000000200947 */ /* 0x004fea0003800000 */
.L_x_113:
[----:B--2---:R2:W4:Y:S02]  /*52d0*/  SYNCS.PHASECHK.TRANS64.TRYWAIT P0, [R0+URZ], R3 ;  /* 0x00000003000075a7 */ /* 0x00452400080011ff */
[----:B----4-:R-:W-:Y:S05]  /*52e0*/  @!P0 NANOSLEEP.SYNCS 0x989680 ;  /* 0x009896800000895d */ /* 0x010fea0003900000 */
[----:B------:R-:W4:Y:S02]  /*52f0*/  @!P0 SYNCS.PHASECHK.TRANS64 P0, [R0+URZ], R3 ;  /* 0x00000003000085a7 */ /* 0x000f2400080010ff */
[----:B----4-:R-:W-:Y:S05]  /*5300*/  @!P0 BRA `(.L_x_113) ;  /* 0xfffffffc00f08947 */ /* 0x010fea000383ffff */
[----:B------:R-:W-:Y:S05]  /*5310*/  BRA `(.L_x_112) ;  /* 0x00000000000c7947 */ /* 0x000fea0003800000 */
.L_x_108:
[----:B------:R-:W-:-:S04]  /*5320*/  UIADD3 UR5, UPT, UPT, UR8, 0x2e0, URZ ;  /* 0x000002e008057890 */ /* 0x000fc8000fffe0ff */
[----:B------:R-:W-:-:S09]  /*5330*/  UPRMT UR5, UR4, 0x654, UR5 ;  /* 0x0000065404057896 */ /* 0x000fd20008000005 */
[----:B------:R-:W-:Y:S03]  /*5340*/  SYNCS.ARRIVE.TRANS64.RED.A1T0 RZ, [UR5], RZ ;  /* 0x000000ffffff79a7 */ /* 0x000fe60008100405 */
.L_x_112:
[----:B-12---:R-:W-:Y:S01]  /*5350*/  SHF.L.U32 R3, RZ, 0x1f, RZ ;  /* 0x0000001fff037819 */ /* 0x006fe200000006ff */
[----:B------:R-:W-:Y:S01]  /*5360*/  UIADD3 UR5, UPT, UPT, UR8, 0x2e0, URZ ;  /* 0x000002e008057890 */ /* 0x000fe2000fffe0ff */
[----:B------:R-:W-:Y:S02]  /*5370*/  PLOP3.LUT P0, PT, PT, PT, UP0, 0x80, 0x8 ;  /* 0x000000000008781c */ /* 0x000fe40003f0f008 */
[----:B------:R-:W1:Y:S02]  /*5380*/  SYNCS.PHASECHK.TRANS64.TRYWAIT P1, [UR8+0x2e0], R3 ;  /* 0x0002e003ff0075a7 */ /* 0x000e640008021108 */
[----:B-1----:R-:W-:Y:S09]  /*5390*/  @!P1 BRA `(.L_x_114) ;  /* 0x0000003c00609947 */ /* 0x002ff20003800000 */
.L_x_239:
[----:B------:R-:W-:Y:S01]  /*53a0*/  @!UP0 UPRMT UR5, UR4, 0x654, UR5 ;  /* 0x0000065404058896 */ /* 0x000fe20008000005 */
[----:B------:R-:W-:Y:S02]  /*53b0*/  UMOV UR8, 0xffff ;  /* 0x0000ffff00087882 */ /* 0x000fe40000000000 */
[----:B------:R-:W-:-:S06]  /*53c0*/  UMOV UR4, 0x1 ;  /* 0x0000000100047882 */ /* 0x000fcc0000000000 */
[----:B------:R-:W-:Y:S01]  /*53d0*/  @!P0 SYNCS.ARRIVE.TRANS64.RED.A1T0 RZ, [UR5], RZ ;  /* 0x000000ffffff89a7 */ /* 0x000fe20008100405 */
[----:B------:R-:W-:Y:S01]  /*53e0*/  NOP ;  /* 0x0000000000007918 */ /* 0x000fe20000000000 */
[----:B-1----:R-:W1:Y:S01]  /*53f0*/  LDS R0, [UR6+0x14] ;  /* 0x00001406ff007984 */ /* 0x002e620008000800 */
[----:B------:R-:W-:-:S04]  /*5400*/  ULOP3.LUT UR5, UR24, 0xffff, URZ, 0xc0, !UPT ;  /* 0x0000ffff18057892 */ /* 0x000fc8000f8ec0ff */
[----:B------:R-:W-:-:S04]  /*5410*/  USHF.R.U32.HI UR5, URZ, 0x5, UR5 ;  /* 0x00000005ff057899 */ /* 0x000fc80008011605 */
[----:B------:R-:W-:Y:S02]  /*5420*/  USHF.L.U32 UR8, UR8, UR5, URZ ;  /* 0x0000000508087299 */ /* 0x000fe400080006ff */
[----:B------:R-:W-:-:S04]  /*5430*/  USHF.L.U32 UR4, UR4, UR5, URZ ;  /* 0x0000000504047299 */ /* 0x000fc800080006ff */
[----:B-1----:R-:W-:-:S04]  /*5440*/  LOP3.LUT R0, R0, UR8, RZ, 0xc0, !PT ;  /* 0x0000000800007c12 */ /* 0x002fc8000f8ec0ff */
[----:B------:R-:W-:-:S13]  /*5450*/  ISETP.NE.AND P0, PT, R0, UR8, PT ;  /* 0x0000000800007c0c */ /* 0x000fda000bf05270 */
[----:B------:R-:W-:Y:S05]  /*5460*/  @P0 BRA `(.L_x_115) ;  /* 0x0000000000580947 */ /* 0x000fea0003800000 */
[----:B------:R-:W1:Y:S02]  /*5470*/  LDS R0, [UR6+0x18] ;  /* 0x00001806ff007984 */ /* 0x000e640008000800 */
[----:B-1----:R-:W-:-:S04]  /*5480*/  LOP3.LUT R0, R0, UR4, RZ, 0xc0, !PT ;  /* 0x0000000400007c12 */ /* 0x002fc8000f8ec0ff */
[----:B------:R-:W-:-:S13]  /*5490*/  ISETP.NE.AND P0, PT, R0, UR4, PT ;  /* 0x0000000400007c0c */ /* 0x000fda000bf05270 */
[----:B------:R-:W-:Y:S05]  /*54a0*/  @P0 BRA `(.L_x_116) ;  /* 0x00000000003c0947 */ /* 0x000fea0003800000 */
[----:B------:R-:W1:Y:S01]  /*54b0*/  S2R R2, SR_LANEID ;  /* 0x0000000000027919 */ /* 0x000e620000000000 */
[----:B------:R-:W-:Y:S01]  /*54c0*/  ULOP3.LUT UR8, URZ, UR8, URZ, 0x33, !UPT ;  /* 0x00000008ff087292 */ /* 0x000fe2000f8e33ff */
[----:B------:R-:W-:Y:S01]  /*54d0*/  LOP3.LUT R4, RZ, UR4, RZ, 0x33, !PT ;  /* 0x00000004ff047c12 */ /* 0x000fe2000f8e33ff */
[----:B------:R-:W-:Y:S02]  /*54e0*/  VOTEU.ANY UR7, UPT, PT ;  /* 0x0000000000077886 */ /* 0x000fe400038e0100 */
[----:B------:R-:W-:Y:S01]  /*54f0*/  UFLO.U32 UR7, UR7 ;  /* 0x00000007000772bd */ /* 0x000fe200080e0000 */
[----:B------:R-:W2:Y:S01]  /*5500*/  REDUX UR4, R4 ;  /* 0x00000000040473c4 */ /* 0x000ea20000000000 */
[----:B------:R-:W-:-:S06]  /*5510*/  IMAD.U32 R0, RZ, RZ, UR8 ;  /* 0x00000008ff007e24 */ /* 0x000fcc000f8e00ff */
[----:B------:R1:W-:Y:S01]  /*5520*/  UTCATOMSWS.AND URZ, UR8 ;  /* 0x0000000800ff79e3 */ /* 0x0003e20008000000 */
[----:B------:R-:W3:Y:S01]  /*5530*/  REDUX UR5, R0 ;  /* 0x00000000000573c4 */ /* 0x000ee20000000000 */
[----:B-1----:R-:W-:Y:S01]  /*5540*/  ISETP.EQ.U32.AND P0, PT, R2, UR7, PT ;  /* 0x0000000702007c0c */ /* 0x002fe2000bf02070 */
[----:B--2---:R-:W-:Y:S01]  /*5550*/  IMAD.U32 R2, RZ, RZ, UR4 ;  /* 0x00000004ff027e24 */ /* 0x004fe2000f8e00ff */
[----:B---3--:R-:W-:-:S11]  /*5560*/  MOV R3, UR5 ;  /* 0x0000000500037c02 */ /* 0x008fd60008000f00 */
[----:B------:R1:W-:Y:S04]  /*5570*/  @P0 ATOMS.AND RZ, [UR6+0x14], R3 ;  /* 0x00001403ffff098c */ /* 0x0003e8000a800006 */
[----:B------:R1:W-:Y:S01]  /*5580*/  @P0 ATOMS.AND RZ, [UR6+0x18], R2 ;  /* 0x00001802ffff098c */ /* 0x0003e2000a800006 */
[----:B------:R-:W-:Y:S05]  /*5590*/  BRA `(.L_x_117) ;  /* 0x0000000000147947 */ /* 0x000fea0003800000 */
.L_x_116:
[----:B------:R-:W-:Y:S02]  /*55a0*/  MOV R2, 0x55c0 ;  /* 0x000055c000027802 */ /* 0x000fe40000000f00 */
[----:B---345:R-:W-:Y:S05]  /*55b0*/  CALL.REL.NOINC `($__internal_0_$__cuda_sm10x_tcgen05_guardrail_trap_col_being_dealloced_not_returned_by_alloc) ;  /* 0x0000003c00747944 */ /* 0x038fea0003c00000 */
[----:B------:R-:W-:Y:S05]  /*55c0*/  BRA `(.L_x_117) ;  /* 0x0000000000087947 */ /* 0x000fea0003800000 */
.L_x_115:
[----:B------:R-:W-:Y:S02]  /*55d0*/  MOV R2, 0x55f0 ;  /* 0x000055f000027802 */ /* 0x000fe40000000f00 */
[----:B---345:R-:W-:Y:S05]  /*55e0*/  CALL.REL.NOINC `($__internal_2_$__cuda_sm10x_tcgen05_guardrail_trap_unallocated_columns_being_dealloced) ;  /* 0x0000003c00807944 */ /* 0x038fea0003c00000 */
.L_x_117:
[----:B------:R-:W-:Y:S01]  /*55f0*/  NOP ;  /* 0x0000000000007918 */ /* 0x000fe20000000000 */
[----:B----4-:R-:W-:Y:S05]  /*5600*/  EXIT ;  /* 0x000000000000794d */ /* 0x010fea0003800000 */
.L_x_88:
[----:B------:R-:W-:-:S09]  /*5610*/  UISETP.NE.OR UP5, UPT, UR10, 0x3, !UP5 ;  /* 0x000000030a00788c */ /* 0x000fd2000efa5670 */
[----:B------:R-:W-:Y:S05]  /*5620*/  BRA.U UP5, `(.L_x_118) ;  /* 0x0000000905c87547 */ /* 0x000fea000b800000 */
[----:B------:R-:W1:Y:S01]  /*5630*/  LDC R0, c[0x0][0xb30] ;  /* 0x0002cc00ff007b82 */ /* 0x000e620000000800 */
[----:B------:R-:W2:Y:S01]  /*5640*/  LDCU.64 UR8, c[0x0][0x888] ;  /* 0x00011100ff0877ac */ /* 0x000ea20008000a00 */
[----:B------:R-:W-:Y:S01]  /*5650*/  IMAD.MOV.U32 R30, RZ, RZ, 0x1 ;  /* 0x00000001ff1e7424 */ /* 0x000fe200078e00ff */
[----:B------:R-:W-:Y:S01]  /*5660*/  CS2R R28, SRZ ;  /* 0x00000000001c7805 */ /* 0x000fe2000001ff00 */
[----:B------:R-:W-:Y:S01]  /*5670*/  IMAD.MOV.U32 R25, RZ, RZ, 0x1000 ;  /* 0x00001000ff197424 */ /* 0x000fe200078e00ff */
[----:B------:R-:W3:Y:S03]  /*5680*/  LDCU.64 UR4, c[0x0][0x890] ;  /* 0x00011200ff0477ac */ /* 0x000ee60008000a00 */
[----:B------:R-:W4:Y:S01]  /*5690*/  LDC R19, c[0x0][0x370] ;  /* 0x0000dc00ff137b82 */ /* 0x000f220000000800 */
[----:B------:R-:W-:Y:S01]  /*56a0*/  UMOV UR6, 0x400 ;  /* 0x0000040000067882 */ /* 0x000fe20000000000 */
[----:B------:R-:W-:-:S02]  /*56b0*/  UPLOP3.LUT UP1, UPT, UPT, UPT, UPT, 0x40, 0x4 ;  /* 0x000000000004789c */ /* 0x000fc40003f2e870 */
[----:B------:R-:W-:-:S04]  /*56c0*/  ULEA UR6, UR37, UR6, 0x18 ;  /* 0x0000000625067291 */ /* 0x000fc8000f8ec0ff */
[----:B------:R-:W4:Y:S01]  /*56d0*/  LDC R2, c[0x0][0xb0c] ;  /* 0x0002c300ff027b82 */ /* 0x000f220000000800 */
[----:B--2---:R-:W-:Y:S02]  /*56e0*/  UISETP.NE.U32.AND UP2, UPT, UR8, URZ, UPT ;  /* 0x000000ff0800728c */ /* 0x004fe4000bf45070 */
[----:B------:R-:W-:Y:S02]  /*56f0*/  UIADD3 UR8, UPT, UPT, UR6, 0x240, URZ ;  /* 0x0000024006087890 */ /* 0x000fe4000fffe0ff */
[----:B---3--:R-:W-:-:S03]  /*5700*/  UISETP.NE.U32.AND UP3, UPT, UR4, URZ, UPT ;  /* 0x000000ff0400728c */ /* 0x008fc6000bf65070 */
[----:B------:R-:W2:Y:S01]  /*5710*/  LDC R18, c[0x0][0xb20] ;  /* 0x0002c800ff127b82 */ /* 0x000ea20000000800 */
[----:B-1----:R-:W-:Y:S01]  /*5720*/  ISETP.NE.AND P1, PT, R0, 0x1, PT ;  /* 0x000000010000780c */ /* 0x002fe20003f25270 */
[----:B------:R-:W-:Y:S02]  /*5730*/  UISETP.NE.AND.EX UP2, UPT, UR9, URZ, UPT, UP2 ;  /* 0x000000ff0900728c */ /* 0x000fe4000bf45320 */
[----:B------:R-:W-:Y:S02]  /*5740*/  UPRMT UR37, UR37, 0x654, UR8 ;  /* 0x0000065425257896 */ /* 0x000fe40008000008 */
[----:B------:R-:W-:Y:S02]  /*5750*/  UISETP.NE.AND.EX UP3, UPT, UR5, URZ, UPT, UP3 ;  /* 0x000000ff0500728c */ /* 0x000fe4000bf65330 */
[----:B------:R-:W1:Y:S08]  /*5760*/  LDC.64 R32, c[0x0][0x348] ;  /* 0x0000d200ff207b82 */ /* 0x000e700000000a00 */
[----:B------:R-:W3:Y:S08]  /*5770*/  LDC.64 R16, c[0x0][0xb10] ;  /* 0x0002c400ff107b82 */ /* 0x000ef00000000a00 */
[----:B------:R-:W1:Y:S08]  /*5780*/  LDC.64 R6, c[0x0][0xb18] ;  /* 0x0002c600ff067b82 */ /* 0x000e700000000a00 */
[----:B------:R-:W1:Y:S08]  /*5790*/  LDC.64 R4, c[0x0][0xb28] ;  /* 0x0002ca00ff047b82 */ /* 0x000e700000000a00 */
[----:B--2-4-:R-:W1:Y:S02]  /*57a0*/  LDC R24, c[0x0][0x374] ;  /* 0x0000dd00ff187b82 */ /* 0x014e640000000800 */
.L_x_126:
[C---:B------:R-:W-:Y:S02]  /*57b0*/  LEA R0, R29.reuse, UR6, 0x3 ;  /* 0x000000061d007c11 */ /* 0x040fe4000f8e18ff */
[----:B------:R-:W-:Y:S02]  /*57c0*/  SHF.L.U32 R3, R28, 0x1f, RZ ;  /* 0x0000001f1c037819 */ /* 0x000fe400000006ff */
[----:B------:R-:W-:Y:S02]  /*57d0*/  LEA R20, R29, UR6, 0x4 ;  /* 0x000000061d147c11 */ /* 0x000fe4000f8e20ff */
[----:B--2---:R-:W2:Y:S02]  /*57e0*/  SYNCS.PHASECHK.TRANS64.TRYWAIT P0, [R0+URZ+0x260], R3 ;  /* 0x00026003000075a7 */ /* 0x004ea400080011ff */
[----:B--2---:R-:W-:Y:S05]  /*57f0*/  @!P0 BRA `(.L_x_119) ;  /* 0x0000003800608947 */ /* 0x004fea0003800000 */
.L_x_240:
[----:B------:R-:W-:Y:S01]  /*5800*/  ISETP.GE.AND P0, PT, R40, 0x1, PT ;  /* 0x000000012800780c */ /* 0x000fe20003f06270 */
[----:B------:R-:W4:Y:S01]  /*5810*/  LDS.128 R20, [R20+0x2f0] ;  /* 0x0002f00014147984 */ /* 0x000f220000000c00 */
[----:B------:R-:W-:Y:S01]  /*5820*/  ISETP.NE.U32.AND P4, PT, RZ, UR4, PT ;  /* 0x00000004ff007c0c */ /* 0x000fe2000bf85070 */
[----:B--2---:R-:W-:Y:S01]  /*5830*/  VIADD R0, R0, 0x270 ;  /* 0x0000027000007836 */ /* 0x004fe20000000000 */
[----:B------:R-:W-:Y:S02]  /*5840*/  SHF.L.U32 R26, R30, 0x1f, RZ ;  /* 0x0000001f1e1a7819 */ /* 0x000fe400000006ff */
[----:B------:R-:W-:Y:S02]  /*5850*/  ISETP.NE.AND.EX P4, PT, RZ, UR5, PT, P4 ;  /* 0x00000005ff007c0c */ /* 0x000fe4000bf85340 */
[----:B------:R-:W-:Y:S01]  /*5860*/  PRMT R0, RZ, 0x654, R0 ;  /* 0x00000654ff007816 */ /* 0x000fe20000000000 */
[----:B------:R-:W-:Y:S01]  /*5870*/  @!PT LDS RZ, [RZ] ;  /* 0x00000000fffff984 */ /* 0x000fe20000000800 */
[----:B------:R-:W-:Y:S01]  /*5880*/  @!PT LDS RZ, [RZ] ;  /* 0x00000000fffff984 */ /* 0x000fe20000000800 */
[----:B------:R-:W-:Y:S01]  /*5890*/  @!PT LDS RZ, [RZ] ;  /* 0x00000000fffff984 */ /* 0x000fe20000000800 */
[----:B------:R-:W-:Y:S01]  /*58a0*/  @!PT LDS RZ, [RZ] ;  /* 0x00000000fffff984 */ /* 0x000fe20000000800 */
[----:B------:R2:W-:Y:S06]  /*58b0*/  MEMBAR.ALL.CTA ;  /* 0x0000000000007992 */ /* 0x0005ec0000008000 */
[----:B--2---:R-:W2:Y:S02]  /*58c0*/  FENCE.VIEW.ASYNC.S ;  /* 0x00000000000073c6 */ /* 0x004ea40000000000 */
[----:B--2---:R2:W-:Y:S01]  /*58d0*/  SYNCS.ARRIVE.TRANS64.RED.A1T0 RZ, [R0+URZ], RZ ;  /* 0x000000ff00ff79a7 */ /* 0x0045e200081004ff */
[----:B----4-:R-:W-:Y:S11]  /*58e0*/  LOP3.LUT P3, RZ, R22, 0x1, RZ, 0xc0, !PT ;  /* 0x0000000116ff7812 */ /* 0x010ff6000786c0ff */
[----:B------:R-:W-:Y:S02]  /*58f0*/  @!UPT UIADD3 URZ, UPT, UPT, URZ, URZ, URZ ;  /* 0x000000fffffff290 */ /* 0x000fe4000fffe0ff */
[----:B------:R-:W-:Y:S02]  /*5900*/  @P3 MOV R13, R20 ;  /* 0x00000014000d3202 */ /* 0x000fe40000000f00 */
[----:B------:R-:W-:Y:S01]  /*5910*/  @P3 LOP3.LUT R8, R21, 0xffff, RZ, 0xc0, !PT ;  /* 0x0000ffff15083812 */ /* 0x000fe200078ec0ff */
[----:B--2---:R-:W-:Y:S06]  /*5920*/  @!P0 BRA `(.L_x_120) ;  /* 0x0000000000a48947 */ /* 0x004fec0003800000 */
[----:B-1----:R-:W-:Y:S01]  /*5930*/  IMAD.HI.U32 R31, R24, R7, RZ ;  /* 0x00000007181f7227 */ /* 0x002fe200078e00ff */
[----:B------:R-:W-:Y:S02]  /*5940*/  ISETP.NE.AND P0, PT, R6, 0x1, PT ;  /* 0x000000010600780c */ /* 0x000fe40003f05270 */
[----:B------:R-:W-:Y:S01]  /*5950*/  ISETP.NE.AND P2, PT, R40, 0x1, PT ;  /* 0x000000012800780c */ /* 0x000fe20003f45270 */
[----:B---3--:R-:W-:Y:S01]  /*5960*/  IMAD.HI.U32 R34, R19, R16, RZ ;  /* 0x0000001013227227 */ /* 0x008fe200078e00ff */
[----:B------:R-:W-:Y:S02]  /*5970*/  SHF.R.U32.HI R31, RZ, R18, R31 ;  /* 0x00000012ff1f7219 */ /* 0x000fe4000001161f */
[----:B------:R-:W-:Y:S01]  /*5980*/  ISETP.NE.AND P5, PT, R2, 0x1, PT ;  /* 0x000000010200780c */ /* 0x000fe20003fa5270 */
[----:B------:R-:W-:Y:S01]  /*5990*/  IMAD.HI.U32 R36, R13, R16, RZ ;  /* 0x000000100d247227 */ /* 0x000fe200078e00ff */
[----:B------:R-:W-:Y:S02]  /*59a0*/  SHF.R.U32.HI R34, RZ, R17, R34 ;  /* 0x00000011ff227219 */ /* 0x000fe40000011622 */
[----:B------:R-:W-:Y:S01]  /*59b0*/  SEL R3, R24, R31, !P0 ;  /* 0x0000001f18037207 */ /* 0x000fe20004000000 */
[C---:B------:R-:W-:Y:S01]  /*59c0*/  IMAD.HI.U32 R31, R8.reuse, R7, RZ ;  /* 0x00000007081f7227 */ /* 0x040fe200078e00ff */
[----:B------:R-:W-:Y:S02]  /*59d0*/  SEL R11, R19, R34, !P5 ;  /* 0x00000022130b7207 */ /* 0x000fe40006800000 */
[----:B------:R-:W-:Y:S01]  /*59e0*/  SHF.R.U32.HI R36, RZ, R17, R36 ;  /* 0x00000011ff247219 */ /* 0x000fe20000011624 */
[----:B------:R-:W-:Y:S01]  /*59f0*/  IMAD.HI.U32 R38, R3, R4, RZ ;  /* 0x0000000403267227 */ /* 0x000fe200078e00ff */
[----:B------:R-:W-:Y:S03]  /*5a00*/  SHF.R.U32.HI R31, RZ, R18, R31 ;  /* 0x00000012ff1f7219 */ /* 0x000fe6000001161f */
[----:B------:R-:W-:Y:S01]  /*5a10*/  IMAD.HI.U32 R34, R11, R4, RZ ;  /* 0x000000040b227227 */ /* 0x000fe200078e00ff */
[----:B------:R-:W-:Y:S02]  /*5a20*/  @P2 SHF.R.U32.HI R3, RZ, R5, R38 ;  /* 0x00000005ff032219 */ /* 0x000fe40000011626 */
[----:B------:R-:W-:Y:S02]  /*5a30*/  SEL R9, R8, R31, !P0 ;  /* 0x0000001f08097207 */ /* 0x000fe40004000000 */
[----:B------:R-:W-:Y:S01]  /*5a40*/  @P2 SHF.R.U32.HI R11, RZ, R5, R34 ;  /* 0x00000005ff0b2219 */ /* 0x000fe20000011622 */
[C---:B------:R-:W-:Y:S01]  /*5a50*/  IMAD R10, R40.reuse, R3, RZ ;  /* 0x00000003280a7224 */ /* 0x040fe200078e02ff */
[----:B------:R-:W-:Y:S01]  /*5a60*/  SEL R3, R13, R36, !P5 ;  /* 0x000000240d037207 */ /* 0x000fe20006800000 */
[C---:B------:R-:W-:Y:S03]  /*5a70*/  IMAD.HI.U32 R14, R9.reuse, R4, RZ ;  /* 0x00000004090e7227 */ /* 0x040fe600078e00ff */
[----:B------:R-:W-:Y:S01]  /*5a80*/  ISETP.GE.AND P0, PT, R9, R10, PT ;  /* 0x0000000a0900720c */ /* 0x000fe20003f06270 */
[C---:B------:R-:W-:Y:S01]  /*5a90*/  IMAD R12, R40.reuse, R11, RZ ;  /* 0x0000000b280c7224 */ /* 0x040fe200078e02ff */
[-C--:B------:R-:W-:Y:S04]  /*5aa0*/  SHF.R.U32.HI R14, RZ, R5.reuse, R14 ;  /* 0x00000005ff0e7219 */ /* 0x080fe8000001160e */
[----:B------:R-:W-:Y:S02]  /*5ab0*/  ISETP.GE.OR P0, PT, R3, R12, P0 ;  /* 0x0000000c0300720c */ /* 0x000fe40000706670 */
[----:B------:R-:W-:Y:S05]  /*5ac0*/  SEL R15, R9, R14, !P2 ;  /* 0x0000000e090f7207 */ /* 0x000fea0005000000 */
[----:B------:R-:W-:Y:S04]  /*5ad0*/  IMAD.MOV R14, RZ, RZ, -R15 ;  /* 0x000000ffff0e7224 */ /* 0x000fe800078e0a0f */
[----:B------:R-:W-:Y:S02]  /*5ae0*/  IMAD R14, R40, R14, R9 ;  /* 0x0000000e280e7224 */ /* 0x000fe400078e0209 */
[C---:B------:R-:W-:Y:S05]  /*5af0*/  @!P0 IMAD.HI.U32 R10, R3.reuse, R4, RZ ;  /* 0x00000004030a8227 */ /* 0x040fea00078e00ff */
[----:B------:R-:W-:Y:S04]  /*5b00*/  @!P0 SHF.R.U32.HI R10, RZ, R5, R10 ;  /* 0x00000005ff0a8219 */ /* 0x000fe8000001160a */
[----:B------:R-:W-:Y:S01]  /*5b10*/  @!P0 SEL R0, R3, R10, !P2 ;  /* 0x0000000a03008207 */ /* 0x000fe20005000000 */
[----:B------:R-:W-:Y:S03]  /*5b20*/  IMAD.MOV R10, RZ, RZ, -R3 ;  /* 0x000000ffff0a7224 */ /* 0x000fe600078e0a03 */
[----:B------:R-:W-:Y:S01]  /*5b30*/  @!P0 IADD3 R15, PT, PT, R15, -R0, RZ ;  /* 0x800000000f0f8210 */ /* 0x000fe20007ffe0ff */
[----:B------:R-:W-:Y:S01]  /*5b40*/  @!P0 IMAD R0, R11, R14, R0 ;  /* 0x0000000e0b008224 */ /* 0x000fe200078e0200 */
[----:B------:R-:W-:Y:S01]  /*5b50*/  IADD3 R11, PT, PT, -R9, RZ, RZ ;  /* 0x000000ff090b7210 */ /* 0x000fe20007ffe1ff */
[----:B------:R-:W-:Y:S02]  /*5b60*/  IMAD R13, R2, R10, R13 ;  /* 0x0000000a020d7224 */ /* 0x000fe400078e020d */
[----:B------:R-:W-:Y:S02]  /*5b70*/  @!P0 IMAD R9, R15, R40, R3 ;  /* 0x000000280f098224 */ /* 0x000fe400078e0203 */
[----:B------:R-:W-:Y:S02]  /*5b80*/  @!P0 IMAD.MOV.U32 R3, RZ, RZ, R0 ;  /* 0x000000ffff038224 */ /* 0x000fe400078e0000 */
[----:B------:R-:W-:Y:S02]  /*5b90*/  IMAD R8, R6, R11, R8 ;  /* 0x0000000b06087224 */ /* 0x000fe400078e0208 */
[----:B------:R-:W-:Y:S02]  /*5ba0*/  IMAD R13, R3, R2, R13 ;  /* 0x00000002030d7224 */ /* 0x000fe400078e020d */
[----:B------:R-:W-:Y:S02]  /*5bb0*/  IMAD R8, R9, R6, R8 ;  /* 0x0000000609087224 */ /* 0x000fe400078e0208 */
.L_x_120:
[----:B------:R-:W-:Y:S05]  /*5bc0*/  BRA.U UP1, `(.L_x_121) ;  /* 0x0000000101107547 */ /* 0x000fea000b800000 */
[----:B------:R-:W-:Y:S04]  /*5bd0*/  MOV R0, UR7 ;  /* 0x0000000700007c02 */ /* 0x000fe80008000f00 */
[----:B------:R-:W-:Y:S04]  /*5be0*/  SHF.L.U32 R3, R0, 0x1f, RZ ;  /* 0x0000001f00037819 */ /* 0x000fe800000006ff */
[----:B------:R-:W2:Y:S02]  /*5bf0*/  SYNCS.PHASECHK.TRANS64.TRYWAIT P0, [UR6+0x258], R3 ;  /* 0x00025803ff0075a7 */ /* 0x000ea40008001106 */
[----:B--2---:R-:W-:Y:S05]  /*5c00*/  @!P0 BRA `(.L_x_122) ;  /* 0x0000003400708947 */ /* 0x004fea0003800000 */
.L_x_121:
[----:B------:R-:W-:Y:S05]  /*5c10*/  BRA.U !UP3, `(.L_x_123) ;  /* 0x000000010b347547 */ /* 0x000fea000b800000 */
[----:B------:R-:W-:Y:S01]  /*5c20*/  UPLOP3.LUT UP0, UPT, UPT, UPT, UP2, 0x80, 0x8 ;  /* 0x000000000008789c */ /* 0x000fe20003f0f020 */
[----:B--2---:R-:W-:Y:S02]  /*5c30*/  HFMA2 R0, -RZ, RZ, 0, 5.9604644775390625e-08 ;  /* 0x00000001ff007431 */ /* 0x004fe400000001ff */
[----:B------:R-:W-:Y:S03]  /*5c40*/  IMAD.MOV.U32 R95, RZ, RZ, 0x1 ;  /* 0x00000001ff5f7424 */ /* 0x000fe600078e00ff */
[----:B------:R-:W-:Y:S05]  /*5c50*/  PLOP3.LUT P0, PT, PT, PT, UP0, 0x80, 0x8 ;  /* 0x000000000008781c */ /* 0x000fea0003f0f008 */
[----:B------:R-:W2:Y:S01]  /*5c60*/  @UP0 LDCU.64 UR10, c[0x0][0x888] ;  /* 0x00011100ff0a07ac */ /* 0x000ea20008000a00 */
[----:B------:R-:W-:Y:S07]  /*5c70*/  @UP0 UIMAD UR8, UR36, UR4, URZ ;  /* 0x00000004240802a4 */ /* 0x000fee000f8e02ff */
[----:B------:R-:W-:Y:S01]  /*5c80*/  @!P0 PRMT R95, R0, 0x7610, R95 ;  /* 0x00007610005f8816 */ /* 0x000fe2000000005f */
[----:B--2---:R-:W-:Y:S03]  /*5c90*/  @UP0 UIMAD.WIDE UR10, UR8, 0x4, UR10 ;  /* 0x00000004080a08a5 */ /* 0x004fe6000f8e020a */
[----:B------:R-:W2:Y:S03]  /*5ca0*/  @!UP0 LDCU UR8, c[0x0][0x880] ;  /* 0x00011000ff0887ac */ /* 0x000ea60008000800 */
[----:B------:R-:W-:Y:S01]  /*5cb0*/  IMAD.U32 R10, RZ, RZ, UR10 ;  /* 0x0000000aff0a7e24 */ /* 0x000fe2000f8e00ff */
[----:B------:R-:W-:Y:S05]  /*5cc0*/  MOV R11, UR11 ;  /* 0x0000000b000b7c02 */ /* 0x000fea0008000f00 */
[----:B-----5:R4:W5:Y:S02]  /*5cd0*/  @P0 LDG.E R49, desc[UR40][R10.64] ;  /* 0x000000280a310981 */ /* 0x020964000c1e1900 */
[----:B--2-4-:R-:W-:Y:S07]  /*5ce0*/  @!P0 IMAD.U32 R49, RZ, RZ, UR8 ;  /* 0x00000008ff318e24 */ /* 0x014fee000f8e00ff */
.L_x_123:
[----:B-----5:R-:W-:Y:S01]  /*5cf0*/  @!P4 FSETP.EQ.AND P5, PT, R49, RZ, PT ;  /* 0x000000ff3100c20b */ /* 0x020fe20003fa2000 */
[----:B------:R-:W-:Y:S01]  /*5d00*/  @!UPT UIADD3 URZ, UPT, UPT, URZ, URZ, URZ ;  /* 0x000000fffffff290 */ /* 0x000fe2000fffe0ff */
[----:B------:R-:W-:Y:S11]  /*5d10*/  @!P4 BRA `(.L_x_124) ;  /* 0x000000000014c947 */ /* 0x000ff60003800000 */
[----:B------:R-:W-:Y:S02]  /*5d20*/  LOP3.LUT P0, RZ, R95, 0xff, RZ, 0xc0, !PT ;  /* 0x000000ff5fff7812 */ /* 0x000fe4000780c0ff */
[----:B------:R-:W-:Y:S04]  /*5d30*/  PLOP3.LUT P5, PT, PT, PT, UP0, 0x80, 0x8 ;  /* 0x000000000008781c */ /* 0x000fe80003faf008 */
[----:B------:R-:W-:Y:S07]  /*5d40*/  PLOP3.LUT P5, PT, P5, PT, PT, 0x8, 0x80 ;  /* 0x000000000080781c */ /* 0x000fee0002fae170 */
[----:B------:R-:W-:Y:S11]  /*5d50*/  @P0 FSETP.EQ.AND P5, PT, R49, RZ, PT ;  /* 0x000000ff3100020b */ /* 0x000ff60003fa2000 */
[----:B------:R-:W-:Y:S02]  /*5d60*/  @!UPT UIADD3 URZ, UPT, UPT, URZ, URZ, URZ ;  /* 0x000000fffffff290 */ /* 0x000fe4000fffe0ff */
.L_x_124:
[----:B------:R-:W4:Y:S01]  /*5d70*/  SYNCS.PHASECHK.TRANS64.TRYWAIT P4, [UR6+0x248], R26 ;  /* 0x0002481aff0075a7 */ /* 0x000f220008081106 */
[----:B------:R-:W-:Y:S01]  /*5d80*/  @P3 SHF.R.U32.HI R27, RZ, 0x10, R21 ;  /* 0x00000010ff1b3819 */ /* 0x000fe20000011615 */
[----:B------:R-:W-:Y:S01]  /*5d90*/  VIADD R29, R29, 0x1 ;  /* 0x000000011d1d7836 */ /* 0x000fe20000000000 */
[----:B------:R-:W5:Y:S08]  /*5da0*/  LDC.64 R14, c[0x0][0xb10] ;  /* 0x0002c400ff0e7b82 */ /* 0x000f700000000a00 */
[----:B------:R-:W1:Y:S08]  /*5db0*/  LDC.64 R10, c[0x0][0xb18] ;  /* 0x0002c600ff0a7b82 */ /* 0x000e700000000a00 */
[----:B--2---:R-:W2:Y:S08]  /*5dc0*/  @!P1 LDC R0, c[0x0][0xb20] ;  /* 0x0002c800ff009b82 */ /* 0x004eb00000000800 */
[----:B------:R-:W3:Y:S01]  /*5dd0*/  @!P1 LDC R3, c[0x0][0xb0c] ;  /* 0x0002c300ff039b82 */ /* 0x000ee20000000800 */
[----:B-----5:R-:W-:Y:S05]  /*5de0*/  @!P1 IMAD.HI.U32 R14, R13, R14, RZ ;  /* 0x0000000e0d0e9227 */ /* 0x020fea00078e00ff */
[----:B------:R-:W-:Y:S01]  /*5df0*/  @!P1 SHF.R.U32.HI R14, RZ, R15, R14 ;  /* 0x0000000fff0e9219 */ /* 0x000fe2000001160e */
[----:B-1----:R-:W-:Y:S01]  /*5e00*/  @!P1 IMAD.HI.U32 R11, R8, R11, RZ ;  /* 0x0000000b080b9227 */ /* 0x002fe200078e00ff */
[----:B------:R-:W-:Y:S04]  /*5e10*/  @!P1 ISETP.NE.AND P0, PT, R10, 0x1, PT ;  /* 0x000000010a00980c */ /* 0x000fe80003f05270 */
[----:B--2---:R-:W-:Y:S02]  /*5e20*/  @!P1 SHF.R.U32.HI R9, RZ, R0, R11 ;  /* 0x00000000ff099219 */ /* 0x004fe4000001160b */
[----:B---3--:R-:W-:Y:S02]  /*5e30*/  @!P1 ISETP.NE.AND P2, PT, R3, 0x1, PT ;  /* 0x000000010300980c */ /* 0x008fe40003f45270 */
[----:B------:R-:W-:Y:S02]  /*5e40*/  @!P1 SEL R9, R8, R9, !P0 ;  /* 0x0000000908099207 */ /* 0x000fe40004000000 */
[----:B------:R-:W-:Y:S02]  /*5e50*/  ELECT P0, URZ, PT ;  /* 0x0000000000ff782f */ /* 0x000fe40003800000 */
[----:B------:R-:W-:Y:S05]  /*5e60*/  @!P1 SEL R14, R13, R14, !P2 ;  /* 0x0000000e0d0e9207 */ /* 0x000fea0005000000 */
[----:B------:R-:W-:Y:S02]  /*5e70*/  @!P1 IMAD.IADD R0, R9, 0x1, -R14 ;  /* 0x0000000109009824 */ /* 0x000fe400078e0a0e */
[----:B------:R-:W-:Y:S02]  /*5e80*/  @!P1 IMAD.IADD R9, R14, 0x1, -R9 ;  /* 0x000000010e099824 */ /* 0x000fe400078e0a09 */
[----:B------:R-:W-:Y:S02]  /*5e90*/  @!P1 IMAD R13, R0, R3, R13 ;  /* 0x00000003000d9224 */ /* 0x000fe400078e020d */
[----:B------:R-:W-:Y:S01]  /*5ea0*/  @!P1 IMAD R8, R9, R10, R8 ;  /* 0x0000000a09089224 */ /* 0x000fe200078e0208 */
[----:B----4-:R-:W-:Y:S06]  /*5eb0*/  @!P4 BRA `(.L_x_125) ;  /* 0x0000003000dcc947 */ /* 0x010fec0003800000 */
.L_x_243:
[----:B------:R-:W-:Y:S01]  /*5ec0*/  PLOP3.LUT P5, PT, P5, P0, PT, 0xf2, 0x2f ;  /* 0x00000000002f781c */ /* 0x000fe20002fa1e72 */
[----:B------:R-:W-:Y:S01]  /*5ed0*/  UMOV UR14, 0x0 ;  /* 0x00000000000e7882 */ /* 0x000fe20000000000 */
[----:B------:R-:W-:Y:S01]  /*5ee0*/  LOP3.LUT R30, R30, 0x1, RZ, 0x3c, !PT ;  /* 0x000000011e1e7812 */ /* 0x000fe200078e3cff */
[----:B------:R-:W-:Y:S01]  /*5ef0*/  UMOV UR15, 0x10000000 ;  /* 0x10000000000f7882 */ /* 0x000fe20000000000 */
[----:B------:R-:W-:Y:S01]  /*5f00*/  UMOV UR12, UR36 ;  /* 0x00000024000c7c82 */ /* 0x000fe20008000000 */
[----:B------:R-:W-:Y:S08]  /*5f10*/  @P3 R2UR UR36, R27 ;  /* 0x000000001b2432ca */ /* 0x000ff000000e0000 */
[----:B-1----:R-:W-:Y:S01]  /*5f20*/  @!P5 IADD3 R3, P0, PT, R32, 0x580, RZ ;  /* 0x000005802003d810 */ /* 0x002fe20007f1e0ff */
[----:B------:R-:W-:Y:S01]  /*5f30*/  @!P5 IMAD.SHL.U32 R94, R94, 0x40, RZ ;  /* 0x000000405e5ed824 */ /* 0x000fe200078e00ff */
[----:B------:R-:W-:Y:S01]  /*5f40*/  VOTEU.ALL UP1, P5 ;  /* 0x0000000000ff7886 */ /* 0x000fe20002820000 */
[----:B------:R-:W-:Y:S01]  /*5f50*/  @!P5 IMAD.SHL.U32 R93, R93, 0x40, RZ ;  /* 0x000000405d5dd824 */ /* 0x000fe200078e00ff */
[----:B------:R-:W-:Y:S01]  /*5f60*/  @!P5 R2UR UR9, R3 ;  /* 0x000000000309d2ca */ /* 0x000fe200000e0000 */
[----:B------:R-:W-:Y:S01]  /*5f70*/  @!P5 IMAD.X R0, RZ, RZ, R33, P0 ;  /* 0x000000ffff00d224 */ /* 0x000fe200000e0621 */
[----:B------:R-:W-:Y:S01]  /*5f80*/  @!P5 R2UR UR10, R94 ;  /* 0x000000005e0ad2ca */ /* 0x000fe200000e0000 */
[----:B------:R-:W-:Y:S01]  /*5f90*/  IMAD.IADD R94, R8, 0x1, R81 ;  /* 0x00000001085e7824 */ /* 0x000fe200078e0251 */
[----:B------:R-:W-:Y:S01]  /*5fa0*/  @!P5 R2UR UR11, R93 ;  /* 0x000000005d0bd2ca */ /* 0x000fe200000e0000 */
[----:B------:R-:W-:Y:S01]  /*5fb0*/  IMAD.IADD R93, R13, 0x1, R92 ;  /* 0x000000010d5d7824 */ /* 0x000fe200078e025c */
[----:B------:R-:W-:Y:S02]  /*5fc0*/  @!P5 R2UR UR8, R0 ;  /* 0x000000000008d2ca */ /* 0x000fe400000e0000 */
[C---:B------:R-:W-:Y:S04]  /*5fd0*/  ISETP.NE.AND P0, PT, R29.reuse, 0x2, PT ;  /* 0x000000021d00780c */ /* 0x040fe80003f05270 */
[----:B------:R-:W-:Y:S01]  /*5fe0*/  SEL R3, RZ, 0x1, P0 ;  /* 0x00000001ff037807 */ /* 0x000fe20000000000 */
[----:B------:R-:W-:Y:S01]  /*5ff0*/  IMAD.U32 R10, RZ, RZ, UR9 ;  /* 0x00000009ff0a7e24 */ /* 0x000fe2000f8e00ff */
[----:B------:R-:W-:Y:S01]  /*6000*/  @!UP1 UIADD3 UR9, UPT, UPT, UR6, 0x240, URZ ;  /* 0x0000024006099890 */ /* 0x000fe2000fffe0ff */
[----:B------:R-:W-:Y:S02]  /*6010*/  SEL R29, R29, RZ, P0 ;  /* 0x000000ff1d1d7207 */ /* 0x000fe40000000000 */
[----:B------:R-:W-:Y:S02]  /*6020*/  LOP3.LUT R28, R28, R3, RZ, 0x3c, !PT ;  /* 0x000000031c1c7212 */ /* 0x000fe400078e3cff */
[----:B------:R-:W-:Y:S01]  /*6030*/  IMAD.U32 R11, RZ, RZ, UR8 ;  /* 0x00000008ff0b7e24 */ /* 0x000fe2000f8e00ff */
[----:B------:R-:W-:Y:S01]  /*6040*/  @!P5 R2UR UR16, R10 ;  /* 0x000000000a10d2ca */ /* 0x000fe200000e0000 */
[----:B------:R-:W-:Y:S01]  /*6050*/  @!UP1 UIADD3 UR8, UPT, UPT, UR6, 0x400, URZ ;  /* 0x0000040006089890 */ /* 0x000fe2000fffe0ff */
[----:B------:R-:W-:Y:S02]  /*6060*/  VOTEU.ALL UP1, P5 ;  /* 0x0000000000ff7886 */ /* 0x000fe40002820000 */
[----:B------:R-:W-:Y:S11]  /*6070*/  @!P5 R2UR UR17, R11 ;  /* 0x000000000b11d2ca */ /* 0x000ff600000e0000 */
[----:B------:R-:W-:Y:S02]  /*6080*/  @!UPT UIADD3 URZ, UPT, UPT, URZ, URZ, URZ ;  /* 0x000000fffffff290 */ /* 0x000fe4000fffe0ff */
[----:B------:R2:W-:Y:S01]  /*6090*/  @!UP1 UTMALDG.3D [UR8], [UR16], desc[UR14] ;  /* 0x00000e08100095b4 */ /* 0x0005e20008011000 */
[----:B------:R2:W-:Y:S01]  /*60a0*/  @!P5 SYNCS.ARRIVE.TRANS64.RED.A0TR RZ, [UR6+0x240], R25 ;  /* 0x00024019ffffd9a7 */ /* 0x0005e20008300406 */
[----:B------:R-:W-:Y:S01]  /*60b0*/  UPLOP3.LUT UP1, UPT, UPT, UPT, UPT, 0x80, 0x8 ;  /* 0x000000000008789c */ /* 0x000fe20003f2f070 */
[----:B------:R-:W-:Y:S01]  /*60c0*/  SYNCS.ARRIVE.TRANS64.RED.A1T0 RZ, [UR37], RZ ;  /* 0x000000ffffff79a7 */ /* 0x000fe20008100425 */
[----:B------:R-:W-:Y:S09]  /*60d0*/  @P3 BRA `(.L_x_126) ;  /* 0xfffffff400b43947 */ /* 0x000ff2000383ffff */
[----:B------:R-:W-:Y:S07]  /*60e0*/  MOV R0, UR6 ;  /* 0x0000000600007c02 */ /* 0x000fee0008000f00 */
.L_x_127:
[----:B-1----:R-:W-:-:S04]  /*60f0*/  SHF.L.U32 R3, R30, 0x1f, RZ ;  /* 0x0000001f1e037819 */ /* 0x002fc800000006ff */
[----:B------:R1:W3:Y:S03]  /*6100*/  SYNCS.PHASECHK.TRANS64.TRYWAIT P0, [R0+URZ+0x248], R3 ;  /* 0x00024803000075a7 */ /* 0x0002e600080011ff */
[----:B---3--:R-:W-:Y:S05]  /*6110*/  @!P0 NANOSLEEP.SYNCS 0x989680 ;  /* 0x009896800000895d */ /* 0x008fea0003900000 */
[----:B------:R-:W3:Y:S02]  /*6120*/  @!P0 SYNCS.PHASECHK.TRANS64 P0, [R0+URZ+0x248], R3 ;  /* 0x00024803000085a7 */ /* 0x000ee400080010ff */
[----:B--23--:R-:W-:Y:S05]  /*6130*/  @P0 EXIT ;  /* 0x000000000000094d */ /* 0x00cfea0003800000 */
[----:B------:R-:W-:Y:S05]  /*6140*/  BRA `(.L_x_127) ;  /* 0xfffffffc00e87947 */ /* 0x000fea000383ffff */
.L_x_118:
[----:B------:R-:W-:-:S06]  /*6150*/  UISETP.GE.AND UP1, UPT, UR10, 0x4, UPT ;  /* 0x000000040a00788c */ /* 0x000fcc000bf26270 */
[----:B------:R-:W-:-:S13]  /*6160*/  PLOP3.LUT P0, PT, PT, PT, UP1, 0x80, 0x8 ;  /* 0x000000000008781c */ /* 0x000fda0003f0f018 */
[----:B------:R-:W-:Y:S05]  /*6170*/  @!P0 EXIT ;  /* 0x000000000000894d */ /* 0x000fea0003800000 */
[----:B------:R-:W-:Y:S01]  /*6180*/  BAR.SYNC.DEFER_BLOCKING 0x6, 0xa0 ;  /* 0x0182800000007b1d */ /* 0x000fe20000010000 */
[C---:B------:R-:W-:Y:S01]  /*6190*/  IMAD.SHL.U32 R4, R103.reuse, 0x40, RZ ;  /* 0x0000004067047824 */ /* 0x040fe200078e00ff */
[----:B------:R-:W-:Y:S01]  /*61a0*/  SHF.R.U32.HI R3, RZ, 0x1, R103 ;  /* 0x00000001ff037819 */ /* 0x000fe20000011667 */
[----:B------:R-:W-:Y:S01]  /*61b0*/  IMAD.SHL.U32 R105, R106, 0x800, RZ ;  /* 0x000008006a697824 */ /* 0x000fe200078e00ff */
[----:B------:R-:W-:Y:S01]  /*61c0*/  CS2R R108, SRZ ;  /* 0x00000000006c7805 */ /* 0x000fe2000001ff00 */
[C---:B------:R-:W-:Y:S01]  /*61d0*/  IMAD.U32 R47, R103.reuse, 0x10000, RZ ;  /* 0x00010000672f7824 */ /* 0x040fe200078e00ff */
[----:B------:R-:W-:Y:S01]  /*61e0*/  UMOV UR43, 0x400 ;  /* 0x00000400002b7882 */ /* 0x000fe20000000000 */
[C---:B------:R-:W-:Y:S01]  /*61f0*/  LOP3.LUT R2, R4.reuse, 0x180, RZ, 0xc0, !PT ;  /* 0x0000018004027812 */ /* 0x040fe200078ec0ff */
[----:B------:R-:W-:Y:S01]  /*6200*/  ULEA UR43, UR37, UR43, 0x18 ;  /* 0x0000002b252b7291 */ /* 0x000fe2000f8ec0ff */
[----:B------:R-:W1:Y:S01]  /*6210*/  LDC R101, c[0x0][0x370] ;  /* 0x0000dc00ff657b82 */ /* 0x000e620000000800 */
[----:B------:R-:W-:Y:S01]  /*6220*/  LOP3.LUT R4, R4, 0x640, RZ, 0xc0, !PT ;  /* 0x0000064004047812 */ /* 0x000fe200078ec0ff */
[----:B------:R-:W-:Y:S01]  /*6230*/  IMAD.MOV.U32 R44, RZ, RZ, RZ ;  /* 0x000000ffff2c7224 */ /* 0x000fe200078e00ff */
[----:B------:R-:W-:Y:S01]  /*6240*/  LOP3.LUT R3, R2, 0x20, R3, 0xf8, !PT ;  /* 0x0000002002037812 */ /* 0x000fe200078ef803 */
[----:B------:R-:W-:Y:S01]  /*6250*/  IMAD.SHL.U32 R2, R103, 0x8, RZ ;  /* 0x0000000867027824 */ /* 0x000fe200078e00ff */
[----:B------:R-:W-:Y:S01]  /*6260*/  LOP3.LUT R105, R4, 0x800, R105, 0xf8, !PT ;  /* 0x0000080004697812 */ /* 0x000fe200078ef869 */
[----:B------:R-:W-:Y:S01]  /*6270*/  UIADD3 UR4, UPT, UPT, UR43, 0x1400, URZ ;  /* 0x000014002b047890 */ /* 0x000fe2000fffe0ff */
[----:B------:R-:W-:Y:S01]  /*6280*/  IMAD.MOV.U32 R110, RZ, RZ, RZ ;  /* 0x000000ffff6e7224 */ /* 0x000fe200078e00ff */
[----:B------:R-:W2:Y:S01]  /*6290*/  LDC R42, c[0x0][0xb0c] ;  /* 0x0002c300ff2a7b82 */ /* 0x000ea20000000800 */
[----:B------:R-:W-:Y:S01]  /*62a0*/  LOP3.LUT R4, R3, 0x30, R2, 0x78, !PT ;  /* 0x0000003003047812 */ /* 0x000fe200078e7802 */
[----:B------:R-:W-:Y:S01]  /*62b0*/  IMAD.SHL.U32 R2, R106, 0x200000, RZ ;  /* 0x002000006a027824 */ /* 0x000fe200078e00ff */
[----:B------:R-:W3:Y:S01]  /*62c0*/  LDCU.64 UR46, c[0x0][0x348] ;  /* 0x00006900ff2e77ac */ /* 0x000ee20008000a00 */
[----:B------:R-:W-:Y:S01]  /*62d0*/  IMAD.SHL.U32 R3, R103, 0x10, RZ ;  /* 0x0000001067037824 */ /* 0x000fe200078e00ff */
[----:B------:R-:W-:Y:S01]  /*62e0*/  LOP3.LUT R105, R105, R4, RZ, 0xfc, !PT ;  /* 0x0000000469697212 */ /* 0x000fe200078efcff */
[----:B------:R-:W-:Y:S01]  /*62f0*/  IMAD.MOV.U32 R114, RZ, RZ, RZ ;  /* 0x000000ffff727224 */ /* 0x000fe200078e00ff */
[----:B------:R-:W4:Y:S01]  /*6300*/  LDS R0, [UR43+0x310] ;  /* 0x0003102bff007984 */ /* 0x000f220008000800 */
[----:B------:R-:W1:Y:S01]  /*6310*/  LDC R100, c[0x0][0xb20] ;  /* 0x0002c800ff647b82 */ /* 0x000e620000000800 */
[----:B------:R-:W-:Y:S01]  /*6320*/  LOP3.LUT R2, R2, 0x200000, RZ, 0xc0, !PT ;  /* 0x0020000002027812 */ /* 0x000fe200078ec0ff */
[----:B------:R-:W-:Y:S01]  /*6330*/  VIADD R104, R105, UR43 ;  /* 0x0000002b69687c36 */ /* 0x000fe20008000000 */
[----:B------:R-:W-:Y:S01]  /*6340*/  LOP3.LUT R3, R3, 0x20, RZ, 0xc0, !PT ;  /* 0x0000002003037812 */ /* 0x000fe200078ec0ff */
[----:B------:R-:W-:Y:S01]  /*6350*/  IMAD.U32 R111, RZ, RZ, UR4 ;  /* 0x00000004ff6f7e24 */ /* 0x000fe2000f8e00ff */
[----:B------:R-:W-:Y:S01]  /*6360*/  LOP3.LUT R47, R2, 0x400000, R47, 0xf8, !PT ;  /* 0x00400000022f7812 */ /* 0x000fe200078ef82f */
[----:B------:R-:W1:Y:S01]  /*6370*/  LDCU.64 UR38, c[0x0][0x888] ;  /* 0x00011100ff2677ac */ /* 0x000e620008000a00 */
[----:B------:R-:W-:Y:S01]  /*6380*/  IADD3 R104, PT, PT, -R3, 0x400, R104 ;  /* 0x0000040003687810 */ /* 0x000fe20007ffe168 */
[----:B------:R-:W1:Y:S01]  /*6390*/  LDC R41, c[0x0][0xb30] ;  /* 0x0002cc00ff297b82 */ /* 0x000e620000000800 */
[----:B------:R-:W-:-:S07]  /*63a0*/  UIADD3 UR42, UPT, UPT, UR43, 0x400, URZ ;  /* 0x000004002b2a7890 */ /* 0x000fce000fffe0ff */
[----:B------:R-:W1:Y:S08]  /*63b0*/  LDC.64 R90, c[0x0][0xb10] ;  /* 0x0002c400ff5a7b82 */ /* 0x000e700000000a00 */
[----:B------:R-:W1:Y:S08]  /*63c0*/  LDC.64 R38, c[0x0][0xb18] ;  /* 0x0002c600ff267b82 */ /* 0x000e700000000a00 */
[----:B------:R-:W1:Y:S01]  /*63d0*/  LDC.64 R86, c[0x0][0x888] ;  /* 0x00022200ff567b82 */ /* 0x000e620000000a00 */
[----:B----4-:R-:W-:-:S07]  /*63e0*/  IMAD.IADD R47, R0, 0x1, R47 ;  /* 0x00000001002f7824 */ /* 0x010fce00078e022f */
[----:B------:R-:W4:Y:S08]  /*63f0*/  LDC.64 R36, c[0x0][0xb28] ;  /* 0x0002ca00ff247b82 */ /* 0x000f300000000a00 */
[----:B------:R-:W1:Y:S08]  /*6400*/  LDC.64 R88, c[0x0][0x890] ;  /* 0x00022400ff587b82 */ /* 0x000e700000000a00 */
[----:B------:R-:W1:Y:S08]  /*6410*/  LDC.64 R84, c[0x0][0x8b0] ;  /* 0x00022c00ff547b82 */ /* 0x000e700000000a00 */
[----:B------:R-:W1:Y:S08]  /*6420*/  LDC.64 R82, c[0x0][0x8a8] ;  /* 0x00022a00ff527b82 */ /* 0x000e700000000a00 */
[----:B--23--:R-:W1:Y:S02]  /*6430*/  LDC R102, c[0x0][0x374] ;  /* 0x0000dd00ff667b82 */ /* 0x00ce640000000800 */
.L_x_145:
[C---:B------:R-:W-:Y:S02]  /*6440*/  LEA R0, R114.reuse, UR43, 0x3 ;  /* 0x0000002b72007c11 */ /* 0x040fe4000f8e18ff */
[----:B------:R-:W-:Y:S02]  /*6450*/  SHF.L.U32 R3, R109, 0x1f, RZ ;  /* 0x0000001f6d037819 */ /* 0x000fe400000006ff */
[----:B------:R-:W-:Y:S02]  /*6460*/  LEA R16, R114, UR43, 0x4 ;  /* 0x0000002b72107c11 */ /* 0x000fe4000f8e20ff */
[----:B--2---:R-:W2:Y:S02]  /*6470*/  SYNCS.PHASECHK.TRANS64.TRYWAIT P0, [R0+URZ+0x260], R3 ;  /* 0x00026003000075a7 */ /* 0x004ea400080011ff */
[----:B--23--:R-:W-:Y:S05]  /*6480*/  @!P0 BRA `(.L_x_128) ;  /* 0x0000002c00808947 */ /* 0x00cfea0003800000 */
.L_x_244:
[----:B------:R-:W3:Y:S01]  /*6490*/  LDC.64 R12, c[0x0][0xb10] ;  /* 0x0002c400ff0c7b82 */ /* 0x000ee20000000a00 */
[----:B------:R-:W4:Y:S01]  /*64a0*/  LDS.128 R16, [R16+0x2f0] ;  /* 0x0002f00010107984 */ /* 0x000f220000000c00 */
[----:B-1----:R-:W-:Y:S01]  /*64b0*/  ISETP.NE.AND P1, PT, R41, 0x1, PT ;  /* 0x000000012900780c */ /* 0x002fe20003f25270 */
[----:B--2---:R-:W-:Y:S01]  /*64c0*/  VIADD R0, R0, 0x270 ;  /* 0x0000027000007836 */ /* 0x004fe20000000000 */
[----:B------:R-:W-:Y:S04]  /*64d0*/  ISETP.GE.AND P0, PT, R40, 0x1, PT ;  /* 0x000000012800780c */ /* 0x000fe80003f06270 */
[----:B------:R-:W1:Y:S01]  /*64e0*/  LDC.64 R10, c[0x0][0xb18] ;  /* 0x0002c600ff0a7b82 */ /* 0x000e620000000a00 */
[----:B------:R-:W-:Y:S01]  /*64f0*/  PRMT R0, RZ, 0x654, R0 ;  /* 0x00000654ff007816 */ /* 0x000fe20000000000 */
[----:B------:R-:W-:Y:S01]  /*6500*/  @!PT LDS RZ, [RZ] ;  /* 0x00000000fffff984 */ /* 0x000fe20000000800 */
[----:B------:R-:W-:Y:S01]  /*6510*/  @!PT LDS RZ, [RZ] ;  /* 0x00000000fffff984 */ /* 0x000fe20000000800 */
[----:B------:R-:W-:Y:S01]  /*6520*/  @!PT LDS RZ, [RZ] ;  /* 0x00000000fffff984 */ /* 0x000fe20000000800 */
[----:B------:R-:W-:Y:S01]  /*6530*/  @!PT LDS RZ, [RZ] ;  /* 0x00000000fffff984 */ /* 0x000fe20000000800 */
[----:B------:R2:W-:Y:S06]  /*6540*/  MEMBAR.ALL.CTA ;  /* 0x0000000000007992 */ /* 0x0005ec0000008000 */
[----:B--2---:R-:W2:Y:S01]  /*6550*/  FENCE.VIEW.ASYNC.S ;  /* 0x00000000000073c6 */ /* 0x004ea20000000000 */
[----:B------:R-:W1:Y:S08]  /*6560*/  @!P1 LDC R14, c[0x0][0xb20] ;  /* 0x0002c800ff0e9b82 */ /* 0x000e700000000800 */
[----:B------:R-:W1:Y:S01]  /*6570*/  @!P1 LDC R9, c[0x0][0xb0c] ;  /* 0x0002c300ff099b82 */ /* 0x000e620000000800 */
[----:B--2---:R2:W-:Y:S01]  /*6580*/  SYNCS.ARRIVE.TRANS64.RED.A1T0 RZ, [R0+URZ], RZ ;  /* 0x000000ff00ff79a7 */ /* 0x0045e200081004ff */
[----:B----4-:R-:W-:Y:S04]  /*6590*/  LOP3.LUT P4, RZ, R18, 0x1, RZ, 0xc0, !PT ;  /* 0x0000000112ff7812 */ /* 0x010fe8000788c0ff */
[----:B------:R-:W-:Y:S09]  /*65a0*/  P2R R112, PR, RZ, 0x10 ;  /* 0x00000010ff707803 */ /* 0x000ff20000000000 */
[----:B------:R-:W-:Y:S02]  /*65b0*/  @P4 MOV R45, R16 ;  /* 0x00000010002d4202 */ /* 0x000fe40000000f00 */
[----:B------:R-:W-:Y:S01]  /*65c0*/  @P4 LOP3.LUT R43, R17, 0xffff, RZ, 0xc0, !PT ;  /* 0x0000ffff112b4812 */ /* 0x000fe200078ec0ff */
[----:B--23--:R-:W-:Y:S06]  /*65d0*/  @!P0 BRA `(.L_x_129) ;  /* 0x0000000000a48947 */ /* 0x00cfec0003800000 */
[----:B------:R-:W-:Y:S01]  /*65e0*/  IMAD.HI.U32 R21, R102, R39, RZ ;  /* 0x0000002766157227 */ /* 0x000fe200078e00ff */
[----:B------:R-:W-:Y:S02]  /*65f0*/  ISETP.NE.AND P0, PT, R38, 0x1, PT ;  /* 0x000000012600780c */ /* 0x000fe40003f05270 */
[----:B------:R-:W-:Y:S01]  /*6600*/  ISETP.NE.AND P2, PT, R40, 0x1, PT ;  /* 0x000000012800780c */ /* 0x000fe20003f45270 */
[----:B------:R-:W-:Y:S01]  /*6610*/  IMAD.HI.U32 R20, R101, R90, RZ ;  /* 0x0000005a65147227 */ /* 0x000fe200078e00ff */
[----:B------:R-:W-:Y:S02]  /*6620*/  SHF.R.U32.HI R21, RZ, R100, R21 ;  /* 0x00000064ff157219 */ /* 0x000fe40000011615 */
[----:B------:R-:W-:Y:S01]  /*6630*/  ISETP.NE.AND P3, PT, R42, 0x1, PT ;  /* 0x000000012a00780c */ /* 0x000fe20003f65270 */
[----:B------:R-:W-:Y:S01]  /*6640*/  IMAD.HI.U32 R24, R45, R90, RZ ;  /* 0x0000005a2d187227 */ /* 0x000fe200078e00ff */
[----:B------:R-:W-:Y:S02]  /*6650*/  SHF.R.U32.HI R20, RZ, R91, R20 ;  /* 0x0000005bff147219 */ /* 0x000fe40000011614 */
[----:B------:R-:W-:Y:S01]  /*6660*/  SEL R3, R102, R21, !P0 ;  /* 0x0000001566037207 */ /* 0x000fe20004000000 */
[----:B------:R-:W-:Y:S01]  /*6670*/  IMAD.HI.U32 R21, R43, R39, RZ ;  /* 0x000000272b157227 */ /* 0x000fe200078e00ff */
[----:B------:R-:W-:Y:S02]  /*6680*/  SEL R7, R101, R20, !P3 ;  /* 0x0000001465077207 */ /* 0x000fe40005800000 */
[----:B------:R-:W-:Y:S01]  /*6690*/  SHF.R.U32.HI R24, RZ, R91, R24 ;  /* 0x0000005bff187219 */ /* 0x000fe20000011618 */
[-C--:B------:R-:W-:Y:S04]  /*66a0*/  IMAD.HI.U32 R20, R3, R36.reuse, RZ ;  /* 0x0000002403147227 */ /* 0x080fe800078e00ff */
[----:B------:R-:W-:Y:S01]  /*66b0*/  IMAD.HI.U32 R22, R7, R36, RZ ;  /* 0x0000002407167227 */ /* 0x000fe200078e00ff */
[-C--:B------:R-:W-:Y:S02]  /*66c0*/  @P2 SHF.R.U32.HI R3, RZ, R37.reuse, R20 ;  /* 0x00000025ff032219 */ /* 0x080fe40000011614 */
[----:B------:R-:W-:Y:S02]  /*66d0*/  SHF.R.U32.HI R20, RZ, R100, R21 ;  /* 0x00000064ff147219 */ /* 0x000fe40000011615 */
[----:B------:R-:W-:Y:S01]  /*66e0*/  @P2 SHF.R.U32.HI R7, RZ, R37, R22 ;  /* 0x00000025ff072219 */ /* 0x000fe20000011616 */
[C---:B------:R-:W-:Y:S01]  /*66f0*/  IMAD R2, R40.reuse, R3, RZ ;  /* 0x0000000328027224 */ /* 0x040fe200078e02ff */
[----:B------:R-:W-:Y:S02]  /*6700*/  SEL R5, R43, R20, !P0 ;  /* 0x000000142b057207 */ /* 0x000fe40004000000 */
[----:B------:R-:W-:Y:S01]  /*6710*/  SEL R3, R45, R24, !P3 ;  /* 0x000000182d037207 */ /* 0x000fe20005800000 */
[----:B------:R-:W-:Y:S01]  /*6720*/  IMAD R4, R40, R7, RZ ;  /* 0x0000000728047224 */ /* 0x000fe200078e02ff */
[C---:B------:R-:W-:Y:S01]  /*6730*/  ISETP.GE.AND P0, PT, R5.reuse, R2, PT ;  /* 0x000000020500720c */ /* 0x040fe20003f06270 */
[----:B------:R-:W-:Y:S03]  /*6740*/  IMAD.HI.U32 R6, R5, R36, RZ ;  /* 0x0000002405067227 */ /* 0x000fe600078e00ff */
[----:B------:R-:W-:Y:S01]  /*6750*/  ISETP.GE.OR P0, PT, R3, R4, P0 ;  /* 0x000000040300720c */ /* 0x000fe20000706670 */
[----:B------:R-:W-:Y:S01]  /*6760*/  IMAD.MOV R4, RZ, RZ, -R3 ;  /* 0x000000ffff047224 */ /* 0x000fe200078e0a03 */
[-C--:B------:R-:W-:Y:S03]  /*6770*/  SHF.R.U32.HI R6, RZ, R37.reuse, R6 ;  /* 0x00000025ff067219 */ /* 0x080fe60000011606 */
[----:B------:R-:W-:Y:S01]  /*6780*/  IMAD R45, R42, R4, R45 ;  /* 0x000000042a2d7224 */ /* 0x000fe200078e022d */
[----:B------:R-:W-:Y:S05]  /*6790*/  SEL R15, R5, R6, !P2 ;  /* 0x00000006050f7207 */ /* 0x000fea0005000000 */
[----:B------:R-:W-:Y:S02]  /*67a0*/  IMAD.MOV R6, RZ, RZ, -R15 ;  /* 0x000000ffff067224 */ /* 0x000fe400078e0a0f */
[C---:B------:R-:W-:Y:S04]  /*67b0*/  @!P0 IMAD.HI.U32 R2, R3.reuse, R36, RZ ;  /* 0x0000002403028227 */ /* 0x040fe800078e00ff */
[----:B------:R-:W-:Y:S01]  /*67c0*/  IMAD R6, R40, R6, R5 ;  /* 0x0000000628067224 */ /* 0x000fe200078e0205 */
[----:B------:R-:W-:Y:S04]  /*67d0*/  @!P0 SHF.R.U32.HI R2, RZ, R37, R2 ;  /* 0x00000025ff028219 */ /* 0x000fe80000011602 */
[----:B------:R-:W-:Y:S02]  /*67e0*/  @!P0 SEL R0, R3, R2, !P2 ;  /* 0x0000000203008207 */ /* 0x000fe40005000000 */
[----:B------:R-:W-:Y:S02]  /*67f0*/  IADD3 R2, PT, PT, -R5, RZ, RZ ;  /* 0x000000ff05027210 */ /* 0x000fe40007ffe1ff */
[----:B------:R-:W-:Y:S01]  /*6800*/  @!P0 IADD3 R8, PT, PT, R15, -R0, RZ ;  /* 0x800000000f088210 */ /* 0x000fe20007ffe0ff */
[----:B------:R-:W-:Y:S02]  /*6810*/  @!P0 IMAD R0, R7, R6, R0 ;  /* 0x0000000607008224 */ /* 0x000fe400078e0200 */
[----:B------:R-:W-:Y:S02]  /*6820*/  IMAD R43, R38, R2, R43 ;  /* 0x00000002262b7224 */ /* 0x000fe400078e022b */
[----:B------:R-:W-:Y:S02]  /*6830*/  @!P0 IMAD R5, R8, R40, R3 ;  /* 0x0000002808058224 */ /* 0x000fe400078e0203 */
[----:B------:R-:W-:Y:S04]  /*6840*/  @!P0 IMAD.MOV.U32 R3, RZ, RZ, R0 ;  /* 0x000000ffff038224 */ /* 0x000fe800078e0000 */
[----:B------:R-:W-:Y:S02]  /*6850*/  IMAD R45, R3, R42, R45 ;  /* 0x0000002a032d7224 */ /* 0x000fe400078e022d */
[----:B------:R-:W-:Y:S07]  /*6860*/  IMAD R43, R5, R38, R43 ;  /* 0x00000026052b7224 */ /* 0x000fee00078e022b */
.L_x_129:
[----:B------:R-:W-:Y:S01]  /*6870*/  @!P1 IMAD.HI.U32 R0, R45, R12, RZ ;  /* 0x0000000c2d009227 */ /* 0x000fe200078e00ff */
[----:B-1----:R-:W-:Y:S01]  /*6880*/  @!P1 ISETP.NE.AND P0, PT, R10, 0x1, PT ;  /* 0x000000010a00980c */ /* 0x002fe20003f05270 */
[----:B------:R-:W-:Y:S01]  /*6890*/  ULOP3.LUT UP0, URZ, UR42, 0x1b0, URZ, 0xc0, !UPT ;  /* 0x000001b02aff7892 */ /* 0x000fe2000f80c0ff */
[----:B------:R-:W-:Y:S01]  /*68a0*/  @!P1 ISETP.NE.AND P2, PT, R9, 0x1, PT ;  /* 0x000000010900980c */ /* 0x000fe20003f45270 */
[----:B------:R-:W-:Y:S01]  /*68b0*/  @!P1 IMAD.HI.U32 R3, R43, R11, RZ ;  /* 0x0000000b2b039227 */ /* 0x000fe200078e00ff */
[----:B------:R-:W-:Y:S02]  /*68c0*/  @!P1 SHF.R.U32.HI R0, RZ, R13, R0 ;  /* 0x0000000dff009219 */ /* 0x000fe40000011600 */
[----:B------:R-:W-:Y:S01]  /*68d0*/  @P4 SHF.R.U32.HI R107, RZ, 0x10, R17 ;  /* 0x00000010ff6b4819 */ /* 0x000fe20000011611 */
[----:B------:R-:W-:Y:S01]  /*68e0*/  VIADD R114, R114, 0x1 ;  /* 0x0000000172727836 */ /* 0x000fe20000000000 */
[----:B------:R-:W-:Y:S02]  /*68f0*/  @!P1 SHF.R.U32.HI R2, RZ, R14, R3 ;  /* 0x0000000eff029219 */ /* 0x000fe40000011603 */
[----:B------:R-:W-:Y:S02]  /*6900*/  @!P1 SEL R3, R45, R0, !P2 ;  /* 0x000000002d039207 */ /* 0x000fe40005000000 */
[----:B------:R-:W-:Y:S05]  /*6910*/  @!P1 SEL R2, R43, R2, !P0 ;  /* 0x000000022b029207 */ /* 0x000fea0004000000 */
[----:B------:R-:W-:Y:S02]  /*6920*/  @!P1 IMAD.IADD R0, R2, 0x1, -R3 ;  /* 0x0000000102009824 */ /* 0x000fe400078e0a03 */
[----:B------:R-:W-:Y:S02]  /*6930*/  @!P1 IMAD.IADD R2, R3, 0x1, -R2 ;  /* 0x0000000103029824 */ /* 0x000fe400078e0a02 */
[----:B------:R-:W-:Y:S02]  /*6940*/  @!P1 IMAD R45, R0, R9, R45 ;  /* 0x00000009002d9224 */ /* 0x000fe400078e022d */
[----:B------:R-:W-:Y:S01]  /*6950*/  @!P1 IMAD R43, R2, R10, R43 ;  /* 0x0000000a022b9224 */ /* 0x000fe200078e022b */
[----:B------:R-:W-:Y:S06]  /*6960*/  BRA.U !UP0, `(.L_x_130) ;  /* 0x0000000108407547 */ /* 0x000fec000b800000 */
[----:B------:R-:W1:Y:S01]  /*6970*/  LDCU.64 UR8, c[0x4][0x80] ;  /* 0x01001000ff0877ac */ /* 0x000e620008000a00 */
[----:B------:R-:W-:Y:S01]  /*6980*/  MOV R3, 0x0 ;  /* 0x0000000000037802 */ /* 0x000fe20000000f00 */
[----:B------:R-:W-:Y:S02]  /*6990*/  HFMA2 R12, -RZ, RZ, 0, 5.9604644775390625e-08 ;  /* 0x00000001ff0c7431 */ /* 0x000fe400000001ff */
[----:B------:R-:W-:Y:S02]  /*69a0*/  IMAD.MOV.U32 R8, RZ, RZ, 0x70 ;  /* 0x00000070ff087424 */ /* 0x000fe400078e00ff */
[----:B------:R-:W-:Y:S01]  /*69b0*/  IMAD.MOV.U32 R13, RZ, RZ, RZ ;  /* 0x000000ffff0d7224 */ /* 0x000fe200078e00ff */
[----:B------:R-:W2:Y:S01]  /*69c0*/  LDCU.64 UR6, c[0x4][0x88] ;  /* 0x01001100ff0677ac */ /* 0x000ea20008000a00 */
[----:B------:R-:W3:Y:S01]  /*69d0*/  LDC.64 R2, c[0x4][R3] ;  /* 0x0100000003027b82 */ /* 0x000ee20000000a00 */
[----:B------:R-:W4:Y:S01]  /*69e0*/  LDCU.64 UR4, c[0x4][0x8] ;  /* 0x01000100ff0477ac */ /* 0x000f220008000a00 */
[----:B-1----:R-:W-:Y:S01]  /*69f0*/  MOV R5, UR9 ;  /* 0x0000000900057c02 */ /* 0x002fe20008000f00 */
[----:B------:R-:W-:Y:S01]  /*6a00*/  IMAD.U32 R4, RZ, RZ, UR8 ;  /* 0x00000008ff047e24 */ /* 0x000fe2000f8e00ff */
[----:B--2---:R-:W-:Y:S01]  /*6a10*/  MOV R7, UR7 ;  /* 0x0000000700077c02 */ /* 0x004fe20008000f00 */
[----:B------:R-:W-:Y:S01]  /*6a20*/  IMAD.U32 R6, RZ, RZ, UR6 ;  /* 0x00000006ff067e24 */ /* 0x000fe2000f8e00ff */
[----:B----4-:R-:W-:Y:S01]  /*6a30*/  MOV R11, UR5 ;  /* 0x00000005000b7c02 */ /* 0x010fe20008000f00 */
[----:B------:R-:W-:Y:S02]  /*6a40*/  IMAD.U32 R10, RZ, RZ, UR4 ;  /* 0x00000004ff0a7e24 */ /* 0x000fe4000f8e00ff */
[----:B------:R-:W-:Y:S07]  /*6a50*/  LEPC R20, `(.L_x_130) ;  /* 0x000000001014794e */ /* 0x000fee0000000000 */
[----:B---3-5:R-:W-:Y:S05]  /*6a60*/  CALL.ABS.NOINC R2 ;  /* 0x0000000002007343 */ /* 0x028fea0003c00000 */
.L_x_130:
[----:B------:R-:W-:Y:S01]  /*6a70*/  LOP3.LUT P0, RZ, R111, 0x1b0, RZ, 0xc0, !PT ;  /* 0x000001b06fff7812 */ /* 0x000fe2000780c0ff */
[----:B------:R-:W-:Y:S11]  /*6a80*/  BSSY.RECONVERGENT B6, `(.L_x_131) ;  /* 0x0000013000067945 */ /* 0x000ff60003800200 */
[----:B------:R-:W-:Y:S01]  /*6a90*/  @!UPT UIADD3 URZ, UPT, UPT, URZ, URZ, URZ ;  /* 0x000000fffffff290 */ /* 0x000fe2000fffe0ff */
[----:B------:R-:W-:Y:S05]  /*6aa0*/  @!P0 BRA `(.L_x_132) ;  /* 0x0000000000408947 */ /* 0x000fea0003800000 */
        /* <DEDUP_REMOVED lines=16> */
.L_x_132:
[----:B------:R-:W-:Y:S05]  /*6bb0*/  BSYNC.RECONVERGENT B6 ;  /* 0x0000000000067941 */ /* 0x000fea0003800200 */
.L_x_131:
[----:B------:R-:W-:Y:S01]  /*6bc0*/  ISETP.NE.U32.AND P3, PT, R88, RZ, PT ;  /* 0x000000ff5800720c */ /* 0x000fe20003f65070 */
[----:B------:R-:W-:Y:S01]  /*6bd0*/  UISETP.NE.AND UP1, UPT, UR44, URZ, UPT ;  /* 0x000000ff2c00728c */ /* 0x000fe2000bf25270 */
[----:B------:R-:W-:Y:S02]  /*6be0*/  ISETP.NE.U32.AND P4, PT, R84, RZ, PT ;  /* 0x000000ff5400720c */ /* 0x000fe40003f85070 */
[----:B------:R-:W-:Y:S02]  /*6bf0*/  ISETP.NE.AND.EX P3, PT, R89, RZ, PT, P3 ;  /* 0x000000ff5900720c */ /* 0x000fe40003f65330 */
[----:B------:R-:W-:Y:S02]  /*6c00*/  PLOP3.LUT P1, PT, PT, PT, PT, 0x8, 0x80 ;  /* 0x000000000080781c */ /* 0x000fe40003f2e170 */
[----:B------:R-:W-:Y:S02]  /*6c10*/  PLOP3.LUT P0, PT, PT, PT, UP1, 0x80, 0x8 ;  /* 0x000000000008781c */ /* 0x000fe40003f0f018 */
[----:B------:R-:W-:Y:S02]  /*6c20*/  ISETP.NE.AND.EX P4, PT, R85, RZ, PT, P4 ;  /* 0x000000ff5500720c */ /* 0x000fe40003f85340 */
[----:B------:R-:W1:Y:S09]  /*6c30*/  @UP1 LDCU.64 UR4, c[0x0][0x888] ;  /* 0x00011100ff0417ac */ /* 0x000e720008000a00 */
[----:B------:R-:W-:Y:S01]  /*6c40*/  @P0 PLOP3.LUT P1, PT, P3, PT, PT, 0x80, 0x8 ;  /* 0x000000000008081c */ /* 0x000fe20001f2f070 */
[----:B-1----:R-:W-:Y:S04]  /*6c50*/  @UP1 UISETP.NE.U32.AND UP0, UPT, UR4, URZ, UPT ;  /* 0x000000ff0400128c */ /* 0x002fe8000bf05070 */
[----:B------:R-:W-:Y:S04]  /*6c60*/  @UP1 UISETP.NE.AND.EX UP0, UPT, UR5, URZ, UPT, UP0 ;  /* 0x000000ff0500128c */ /* 0x000fe8000bf05300 */
[----:B------:R-:W-:Y:S01]  /*6c70*/  @UP1 USEL UR4, URZ, 0xffffffff, UP0 ;  /* 0xffffffffff041887 */ /* 0x000fe20008000000 */
[----:B------:R-:W-:Y:S11]  /*6c80*/  @!P3 BRA `(.L_x_133) ;  /* 0x00000000002cb947 */ /* 0x000ff60003800000 */
[----:B------:R-:W-:Y:S01]  /*6c90*/  ISETP.NE.U32.AND P2, PT, R86, RZ, PT ;  /* 0x000000ff5600720c */ /* 0x000fe20003f45070 */
[----:B------:R-:W-:Y:S03]  /*6ca0*/  IMAD.MOV.U32 R95, RZ, RZ, 0x1 ;  /* 0x00000001ff5f7424 */ /* 0x000fe600078e00ff */
[----:B------:R-:W-:Y:S11]  /*6cb0*/  ISETP.NE.AND.EX P2, PT, R87, RZ, PT, P2 ;  /* 0x000000ff5700720c */ /* 0x000ff60003f45320 */
[----:B------:R-:W-:Y:S02]  /*6cc0*/  @!UPT UIADD3 URZ, UPT, UPT, URZ, URZ, URZ ;  /* 0x000000fffffff290 */ /* 0x000fe4000fffe0ff */
[----:B------:R-:W1:Y:S01]  /*6cd0*/  @P2 LDC.64 R2, c[0x0][0x888] ;  /* 0x00022200ff022b82 */ /* 0x000e620000000a00 */
[----:B------:R-:W-:Y:S04]  /*6ce0*/  @P2 IMAD R0, R88, UR36, RZ ;  /* 0x0000002458002c24 */ /* 0x000fe8000f8e02ff */
[----:B-1----:R-:W-:Y:S04]  /*6cf0*/  @P2 IMAD.WIDE R2, R0, 0x4, R2 ;  /* 0x0000000400022825 */ /* 0x002fe800078e0202 */
[----:B------:R-:W-:Y:S01]  /*6d00*/  HFMA2 R0, -RZ, RZ, 0, 5.9604644775390625e-08 ;  /* 0x00000001ff007431 */ /* 0x000fe200000001ff */
[----:B-----5:R1:W5:Y:S04]  /*6d10*/  @P2 LDG.E R49, desc[UR40][R2.64] ;  /* 0x0000002802312981 */ /* 0x020368000c1e1900 */
[----:B------:R-:W-:Y:S01]  /*6d20*/  @!P2 PRMT R95, R0, 0x7610, R95 ;  /* 0x00007610005fa816 */ /* 0x000fe2000000005f */
[----:B-1----:R-:W2:Y:S06]  /*6d30*/  @!P2 LDC R49, c[0x0][0x880] ;  /* 0x00022000ff31ab82 */ /* 0x002eac0000000800 */
.L_x_133:
[----:B------:R-:W-:Y:S05]  /*6d40*/  @!P4 BRA `(.L_x_134) ;  /* 0x000000000020c947 */ /* 0x000fea0003800000 */
[----:B------:R-:W-:Y:S04]  /*6d50*/  ISETP.NE.U32.AND P2, PT, R82, RZ, PT ;  /* 0x000000ff5200720c */ /* 0x000fe80003f45070 */
[----:B------:R-:W-:Y:S11]  /*6d60*/  ISETP.NE.AND.EX P2, PT, R83, RZ, PT, P2 ;  /* 0x000000ff5300720c */ /* 0x000ff60003f45320 */
[----:B------:R-:W-:Y:S02]  /*6d70*/  @!UPT UIADD3 URZ, UPT, UPT, URZ, URZ, URZ ;  /* 0x000000fffffff290 */ /* 0x000fe4000fffe0ff */
[----:B------:R-:W1:Y:S01]  /*6d80*/  @P2 LDC.64 R2, c[0x0][0x8a8] ;  /* 0x00022a00ff022b82 */ /* 0x000e620000000a00 */
[----:B------:R-:W-:Y:S04]  /*6d90*/  @P2 IMAD R0, R84, UR36, RZ ;  /* 0x0000002454002c24 */ /* 0x000fe8000f8e02ff */
[----:B-1----:R-:W-:Y:S05]  /*6da0*/  @P2 IMAD.WIDE R2, R0, 0x4, R2 ;  /* 0x0000000400022825 */ /* 0x002fea00078e0202 */
[----:B-----5:R1:W5:Y:S02]  /*6db0*/  @P2 LDG.E R46, desc[UR40][R2.64] ;  /* 0x00000028022e2981 */ /* 0x020364000c1e1900 */
[----:B-1----:R-:W3:Y:S02]  /*6dc0*/  @!P2 LDC R46, c[0x0][0x8a0] ;  /* 0x00022800ff2eab82 */ /* 0x002ee40000000800 */
.L_x_134:
[----:B--2--5:R-:W-:Y:S01]  /*6dd0*/  @P0 FSETP.NEU.AND P4, PT, R49, RZ, PT ;  /* 0x000000ff3100020b */ /* 0x024fe20003f8d000 */
[----:B------:R-:W-:Y:S01]  /*6de0*/  IMAD.U32 R0, RZ, RZ, UR4 ;  /* 0x00000004ff007e24 */ /* 0x000fe2000f8e00ff */
[----:B------:R-:W-:Y:S01]  /*6df0*/  @P0 LOP3.LUT P2, RZ, R95, 0xff, RZ, 0xc0, !PT ;  /* 0x000000ff5fff0812 */ /* 0x000fe2000784c0ff */
[----:B------:R-:W-:Y:S01]  /*6e00*/  BSSY B1, `(.L_x_135) ;  /* 0x0000034000017945 */ /* 0x000fe20003800000 */
[----:B------:R-:W-:Y:S01]  /*6e10*/  @P0 SEL R3, RZ, 0xffffffff, P4 ;  /* 0xffffffffff030807 */ /* 0x000fe20002000000 */
[C---:B------:R-:W-:Y:S01]  /*6e20*/  IMAD R32, R44.reuse, 0x20, R47 ;  /* 0x000000202c207824 */ /* 0x040fe200078e022f */
[----:B------:R-:W-:Y:S02]  /*6e30*/  LEA R113, R44, UR43, 0x3 ;  /* 0x0000002b2c717c11 */ /* 0x000fe4000f8e18ff */
[----:B------:R-:W-:Y:S02]  /*6e40*/  CS2R R54, SRZ ;  /* 0x0000000000367805 */ /* 0x000fe4000001ff00 */
[----:B------:R-:W-:Y:S02]  /*6e50*/  @P1 SEL R3, R0, R3, !P2 ;  /* 0x0000000300031207 */ /* 0x000fe40005000000 */
[----:B------:R-:W-:Y:S02]  /*6e60*/  CS2R R52, SRZ ;  /* 0x0000000000347805 */ /* 0x000fe4000001ff00 */
[----:B------:R-:W-:Y:S02]  /*6e70*/  SHF.L.U32 R2, R110, 0x1f, RZ ;  /* 0x0000001f6e027819 */ /* 0x000fe400000006ff */
[----:B------:R-:W-:Y:S02]  /*6e80*/  CS2R R58, SRZ ;  /* 0x00000000003a7805 */ /* 0x000fe4000001ff00 */
[----:B------:R-:W-:Y:S02]  /*6e90*/  @P0 LOP3.LUT R3, R3, 0x1, RZ, 0xc0, !PT ;  /* 0x0000000103030812 */ /* 0x000fe400078ec0ff */
[----:B------:R-:W-:Y:S02]  /*6ea0*/  CS2R R56, SRZ ;  /* 0x0000000000387805 */ /* 0x000fe4000001ff00 */
[----:B------:R-:W-:Y:S02]  /*6eb0*/  PLOP3.LUT P5, PT, PT, PT, PT, 0x8, 0x80 ;  /* 0x000000000080781c */ /* 0x000fe40003fae170 */
[----:B------:R-:W-:Y:S11]  /*6ec0*/  ISETP.NE.U32.OR P1, PT, R3, 0x1, !P0 ;  /* 0x000000010300780c */ /* 0x000ff60004725470 */
[----:B------:R-:W-:Y:S02]  /*6ed0*/  @!UPT UIADD3 URZ, UPT, UPT, URZ, URZ, URZ ;  /* 0x000000fffffff290 */ /* 0x000fe4000fffe0ff */
[----:B------:R-:W-:Y:S04]  /*6ee0*/  @P1 SHF.L.U32 R4, R108, 0x1f, RZ ;  /* 0x0000001f6c041819 */ /* 0x000fe800000006ff */
[----:B------:R-:W1:Y:S01]  /*6ef0*/  @P1 SYNCS.PHASECHK.TRANS64.TRYWAIT P0, [UR43+0x240], R4 ;  /* 0x00024004ff0015a7 */ /* 0x000e62000800112b */
[----:B------:R2:W4:Y:S01]  /*6f00*/  SYNCS.PHASECHK.TRANS64.TRYWAIT P4, [R113+URZ+0x280], R2 ;  /* 0x00028002710075a7 */ /* 0x00052200080811ff */
[----:B-1----:R-:W-:Y:S01]  /*6f10*/  @P1 PLOP3.LUT P5, PT, P0, PT, PT, 0x8, 0x80 ;  /* 0x000000000080181c */ /* 0x002fe200007ae170 */
[----:B------:R-:W-:Y:S01]  /*6f20*/  @!UPT UIADD3 URZ, UPT, UPT, URZ, URZ, URZ ;  /* 0x000000fffffff290 */ /* 0x000fe2000fffe0ff */
[----:B--2-4-:R-:W-:Y:S11]  /*6f30*/  @!P1 BRA `(.L_x_136) ;  /* 0x0000000000809947 */ /* 0x014ff60003800000 */
[----:B------:R-:W-:Y:S01]  /*6f40*/  ISETP.NE.U32.AND P0, PT, RZ, UR38, PT ;  /* 0x00000026ff007c0c */ /* 0x000fe2000bf05070 */
[----:B------:R-:W-:Y:S01]  /*6f50*/  BSSY B0, `(.L_x_137) ;  /* 0x0000012000007945 */ /* 0x000fe20003800000 */
[----:B------:R-:W-:Y:S02]  /*6f60*/  FSETP.NEU.AND P2, PT, R49, RZ, PT ;  /* 0x000000ff3100720b */ /* 0x000fe40003f4d000 */
[----:B------:R-:W-:Y:S02]  /*6f70*/  CS2R R58, SRZ ;  /* 0x00000000003a7805 */ /* 0x000fe4000001ff00 */
[----:B------:R-:W-:Y:S02]  /*6f80*/  ISETP.NE.AND.EX P0, PT, RZ, UR39, PT, P0 ;  /* 0x00000027ff007c0c */ /* 0x000fe4000bf05300 */
[----:B------:R-:W-:Y:S02]  /*6f90*/  CS2R R56, SRZ ;  /* 0x0000000000387805 */ /* 0x000fe4000001ff00 */
[----:B------:R-:W-:Y:S02]  /*6fa0*/  LOP3.LUT P1, RZ, R95, 0xff, RZ, 0xc0, !PT ;  /* 0x000000ff5fff7812 */ /* 0x000fe4000782c0ff */
[----:B------:R-:W-:Y:S02]  /*6fb0*/  CS2R R54, SRZ ;  /* 0x0000000000367805 */ /* 0x000fe4000001ff00 */
[----:B------:R-:W-:Y:S02]  /*6fc0*/  SEL R0, RZ, 0xffffffff, P2 ;  /* 0xffffffffff007807 */ /* 0x000fe40001000000 */
[----:B------:R-:W-:Y:S02]  /*6fd0*/  CS2R R52, SRZ ;  /* 0x0000000000347805 */ /* 0x000fe4000001ff00 */
[----:B------:R-:W-:Y:S04]  /*6fe0*/  SEL R3, RZ, 0xffffffff, P0 ;  /* 0xffffffffff037807 */ /* 0x000fe80000000000 */
[----:B------:R-:W-:Y:S04]  /*6ff0*/  @P3 SEL R0, R3, R0, !P1 ;  /* 0x0000000003003207 */ /* 0x000fe80004800000 */
[----:B------:R-:W-:Y:S04]  /*7000*/  LOP3.LUT R0, R0, 0x1, RZ, 0xc0, !PT ;  /* 0x0000000100007812 */ /* 0x000fe800078ec0ff */
[----:B------:R-:W-:Y:S01]  /*7010*/  ISETP.NE.U32.AND P0, PT, R0, 0x1, PT ;  /* 0x000000010000780c */ /* 0x000fe20003f05070 */
[----:B------:R-:W-:Y:S01]  /*7020*/  @!UPT UIADD3 URZ, UPT, UPT, URZ, URZ, URZ ;  /* 0x000000fffffff290 */ /* 0x000fe2000fffe0ff */
[----:B------:R-:W-:Y:S11]  /*7030*/  @!P5 BRA `(.L_x_138) ;  /* 0x00000000000cd947 */ /* 0x000ff60003800000 */
[----:B------:R-:W-:Y:S04]  /*7040*/  SHF.L.U32 R3, R108, 0x1f, RZ ;  /* 0x0000001f6c037819 */ /* 0x000fe800000006ff */
[----:B------:R-:W1:Y:S02]  /*7050*/  SYNCS.PHASECHK.TRANS64.TRYWAIT P1, [UR43+0x240], R3 ;  /* 0x00024003ff0075a7 */ /* 0x000e64000802112b */
[----:B-1----:R-:W-:Y:S05]  /*7060*/  @!P1 BRA `(.L_x_139) ;  /* 0x00000020009c9947 */ /* 0x002fea0003800000 */
.L_x_138:
[----:B------:R-:W-:Y:S05]  /*7070*/  BSYNC B0 ;  /* 0x0000000000007941 */ /* 0x000fea0003800000 */
.L_x_137:
[----:B------:R2:W4:Y:S01]  /*7080*/  @P0 LDS.128 R56, [R105+UR43+0x400] ;  /* 0x0004002b69380984 */ /* 0x0005220008000c00 */
[----:B------:R-:W-:Y:S01]  /*7090*/  UIADD3 UR4, UPT, UPT, UR43, 0x248, URZ ;  /* 0x000002482b047890 */ /* 0x000fe2000fffe0ff */
[----:B------:R-:W-:Y:S02]  /*70a0*/  LOP3.LUT R108, R108, 0x1, RZ, 0x3c, !PT ;  /* 0x000000016c6c7812 */ /* 0x000fe400078e3cff */
[----:B------:R2:W1:Y:S01]  /*70b0*/  @P0 LDS.128 R52, [R104+0x10] ;  /* 0x0000100068340984 */ /* 0x0004620000000c00 */
[----:B------:R-:W-:Y:S01]  /*70c0*/  UPRMT UR4, UR37, 0x654, UR4 ;  /* 0x0000065425047896 */ /* 0x000fe20008000004 */
[----:B------:R-:W-:Y:S01]  /*70d0*/  @!PT LDS RZ, [RZ] ;  /* 0x00000000fffff984 */ /* 0x000fe20000000800 */
[----:B------:R-:W-:Y:S01]  /*70e0*/  @!PT LDS RZ, [RZ] ;  /* 0x00000000fffff984 */ /* 0x000fe20000000800 */
[----:B------:R-:W-:Y:S01]  /*70f0*/  @!PT LDS RZ, [RZ] ;  /* 0x00000000fffff984 */ /* 0x000fe20000000800 */
[----:B------:R-:W-:Y:S01]  /*7100*/  @!PT LDS RZ, [RZ] ;  /* 0x00000000fffff984 */ /* 0x000fe20000000800 */
[----:B------:R5:W-:Y:S06]  /*7110*/  MEMBAR.ALL.CTA ;  /* 0x0000000000007992 */ /* 0x000bec0000008000 */
[----:B-----5:R-:W5:Y:S02]  /*7120*/  FENCE.VIEW.ASYNC.S ;  /* 0x00000000000073c6 */ /* 0x020f640000000000 */
[----:B-----5:R-:W-:Y:S03]  /*7130*/  SYNCS.ARRIVE.TRANS64.RED.A1T0 RZ, [UR4], RZ ;  /* 0x000000ffffff79a7 */ /* 0x020fe60008100404 */
.L_x_136:
[----:B------:R-:W-:Y:S05]  /*7140*/  BSYNC B1 ;  /* 0x0000000000017941 */ /* 0x000fea0003800000 */
.L_x_135:
[----:B-1----:R-:W-:Y:S04]  /*7150*/  SHF.R.U32.HI R3, RZ, 0x15, R32 ;  /* 0x00000015ff037819 */ /* 0x002fe80000011620 */
[----:B------:R-:W-:Y:S01]  /*7160*/  LOP3.LUT P0, RZ, R3, 0x3, R106, 0x48, !PT ;  /* 0x0000000303ff7812 */ /* 0x000fe2000780486a */
[----:B------:R-:W-:Y:S01]  /*7170*/  @!UPT UIADD3 URZ, UPT, UPT, URZ, URZ, URZ ;  /* 0x000000fffffff290 */ /* 0x000fe2000fffe0ff */
[----:B------:R-:W-:Y:S11]  /*7180*/  @P4 BRA `(.L_x_140) ;  /* 0x0000000000084947 */ /* 0x000ff60003800000 */
[----:B------:R-:W1:Y:S02]  /*7190*/  SYNCS.PHASECHK.TRANS64.TRYWAIT P1, [R113+URZ+0x280], R2 ;  /* 0x00028002710075a7 */ /* 0x000e6400080211ff */
[----:B-1----:R-:W-:Y:S05]  /*71a0*/  @!P1 BRA `(.L_x_141) ;  /* 0x0000002000649947 */ /* 0x002fea0003800000 */
.L_x_140:
[----:B------:R-:W-:Y:S05]  /*71b0*/  @!P0 BRA `(.L_x_142) ;  /* 0x0000000000408947 */ /* 0x000fea0003800000 */
[----:B------:R-:W1:Y:S01]  /*71c0*/  LDCU.64 UR8, c[0x4][0x70] ;  /* 0x01000e00ff0877ac */ /* 0x000e620008000a00 */
[----:B------:R-:W-:Y:S01]  /*71d0*/  MOV R3, 0x0 ;  /* 0x0000000000037802 */ /* 0x000fe20000000f00 */
[----:B------:R-:W-:Y:S02]  /*71e0*/  HFMA2 R12, -RZ, RZ, 0, 5.9604644775390625e-08 ;  /* 0x00000001ff0c7431 */ /* 0x000fe400000001ff */
[----:B------:R-:W-:Y:S02]  /*71f0*/  IMAD.MOV.U32 R8, RZ, RZ, 0x192 ;  /* 0x00000192ff087424 */ /* 0x000fe400078e00ff */
[----:B------:R-:W-:Y:S01]  /*7200*/  IMAD.MOV.U32 R13, RZ, RZ, RZ ;  /* 0x000000ffff0d7224 */ /* 0x000fe200078e00ff */
[----:B------:R-:W5:Y:S01]  /*7210*/  LDCU.64 UR6, c[0x4][0x78] ;  /* 0x01000f00ff0677ac */ /* 0x000f620008000a00 */
[----:B------:R-:W2:Y:S01]  /*7220*/  LDC.64 R2, c[0x4][R3] ;  /* 0x0100000003027b82 */ /* 0x000ea20000000a00 */
[----:B------:R-:W3:Y:S01]  /*7230*/  LDCU.64 UR4, c[0x4][0x10] ;  /* 0x01000200ff0477ac */ /* 0x000ee20008000a00 */
[----:B-1----:R-:W-:Y:S01]  /*7240*/  MOV R5, UR9 ;  /* 0x0000000900057c02 */ /* 0x002fe20008000f00 */
[----:B------:R-:W-:Y:S01]  /*7250*/  IMAD.U32 R4, RZ, RZ, UR8 ;  /* 0x00000008ff047e24 */ /* 0x000fe2000f8e00ff */
[----:B-----5:R-:W-:Y:S01]  /*7260*/  MOV R7, UR7 ;  /* 0x0000000700077c02 */ /* 0x020fe20008000f00 */
[----:B------:R-:W-:Y:S01]  /*7270*/  IMAD.U32 R6, RZ, RZ, UR6 ;  /* 0x00000006ff067e24 */ /* 0x000fe2000f8e00ff */
[----:B---3--:R-:W-:Y:S01]  /*7280*/  MOV R11, UR5 ;  /* 0x00000005000b7c02 */ /* 0x008fe20008000f00 */
[----:B------:R-:W-:Y:S02]  /*7290*/  IMAD.U32 R10, RZ, RZ, UR4 ;  /* 0x00000004ff0a7e24 */ /* 0x000fe4000f8e00ff */
[----:B------:R-:W-:Y:S07]  /*72a0*/  LEPC R20, `(.L_x_142) ;  /* 0x000000001014794e */ /* 0x000fee0000000000 */
[----:B--2-4-:R-:W-:Y:S05]  /*72b0*/  CALL.ABS.NOINC R2 ;  /* 0x0000000002007343 */ /* 0x014fea0003c00000 */
.L_x_142:
[----:B------:R-:W-:Y:S01]  /*72c0*/  LOP3.LUT P0, RZ, R103, 0x60, RZ, 0xc0, !PT ;  /* 0x0000006067ff7812 */ /* 0x000fe2000780c0ff */
[----:B------:R-:W-:Y:S05]  /*72d0*/  WARPSYNC.ALL ;  /* 0x0000000000007948 */ /* 0x000fea0003800000 */
[----:B------:R-:W-:Y:S01]  /*72e0*/  R2UR UR4, R32 ;  /* 0x00000000200472ca */ /* 0x000fe200000e0000 */
[----:B------:R-:W-:Y:S01]  /*72f0*/  BSSY.RECONVERGENT B0, `(.L_x_143) ;  /* 0x000009e000007945 */ /* 0x000fe20003800200 */
[-C--:B----4-:R-:W-:Y:S02]  /*7300*/  F2FP.F16.E4M3.UNPACK_B R50, R56.reuse ;  /* 0x00000038ff32723e */ /* 0x090fe400020006ff */
[----:B------:R-:W-:Y:S02]  /*7310*/  F2FP.F16.E4M3.UNPACK_B R63, R56.H1 ;  /* 0x00000038ff3f723e */ /* 0x000fe400030006ff */
[-C--:B------:R-:W-:Y:S01]  /*7320*/  F2FP.F16.E4M3.UNPACK_B R56, R57.reuse ;  /* 0x00000039ff38723e */ /* 0x080fe200020006ff */
[--C-:B------:R-:W-:Y:S01]  /*7330*/  HADD2.F32 R48, -RZ, R50.reuse.H0_H0 ;  /* 0x20000032ff307230 */ /* 0x100fe20000004100 */
[----:B------:R-:W-:Y:S01]  /*7340*/  F2FP.F16.E4M3.UNPACK_B R57, R57.H1 ;  /* 0x00000039ff39723e */ /* 0x000fe200030006ff */
[----:B------:R-:W-:Y:S01]  /*7350*/  HADD2.F32 R50, -RZ, R50.H1_H1 ;  /* 0x30000032ff327230 */ /* 0x000fe20000004100 */
[-C--:B------:R-:W-:Y:S01]  /*7360*/  F2FP.F16.E4M3.UNPACK_B R66, R52.reuse ;  /* 0x00000034ff42723e */ /* 0x080fe200020006ff */
[--C-:B------:R-:W-:Y:S01]  /*7370*/  HADD2.F32 R51, -RZ, R63.reuse.H0_H0 ;  /* 0x2000003fff337230 */ /* 0x100fe20000004100 */
[----:B------:R-:W-:Y:S01]  /*7380*/  F2FP.F16.E4M3.UNPACK_B R68, R52.H1 ;  /* 0x00000034ff44723e */ /* 0x000fe200030006ff */
[----:B------:R-:W1:Y:S01]  /*7390*/  LDTM.x32 R4, tmem[UR4] ;  /* 0x00000004000479ee */ /* 0x000e6200082c0000 */
[----:B------:R-:W-:Y:S01]  /*73a0*/  NOP ;  /* 0x0000000000007918 */ /* 0x000fe20000000000 */
[----:B------:R-:W-:Y:S01]  /*73b0*/  IADD3 R113, PT, PT, R113, 0x2a0, RZ ;  /* 0x000002a071717810 */ /* 0x000fe20007ffe0ff */
[--C-:B------:R-:W-:Y:S01]  /*73c0*/  HADD2.F32 R65, -RZ, R66.reuse.H0_H0 ;  /* 0x20000042ff417230 */ /* 0x100fe20000004100 */
[----:B------:R-:W-:Y:S01]  /*73d0*/  F2FP.F16.E4M3.UNPACK_B R61, R58 ;  /* 0x0000003aff3d723e */ /* 0x000fe200020006ff */
[----:B------:R-:W-:Y:S01]  /*73e0*/  HADD2.F32 R66, -RZ, R66.H1_H1 ;  /* 0x30000042ff427230 */ /* 0x000fe20000004100 */
[----:B------:R-:W-:Y:S01]  /*73f0*/  LOP3.LUT R113, R113, 0xfefffff8, RZ, 0xc0, !PT ;  /* 0xfefffff871717812 */ /* 0x000fe200078ec0ff */
[----:B------:R-:W-:Y:S01]  /*7400*/  HADD2.F32 R52, -RZ, R63.H1_H1 ;  /* 0x3000003fff347230 */ /* 0x000fe20000004100 */
[-C--:B------:R-:W-:Y:S01]  /*7410*/  F2FP.F16.E4M3.UNPACK_B R70, R53.reuse ;  /* 0x00000035ff46723e */ /* 0x080fe200020006ff */
[----:B------:R-:W-:Y:S01]  /*7420*/  HADD2.F32 R67, -RZ, R68.H0_H0 ;  /* 0x20000044ff437230 */ /* 0x000fe20000004100 */
[----:B-1----:R1:W-:Y:S01]  /*7430*/  SYNCS.ARRIVE.TRANS64.RED.A1T0 RZ, [R113+URZ], RZ ;  /* 0x000000ff71ff79a7 */ /* 0x0023e200081004ff */
[----:B------:R-:W-:Y:S01]  /*7440*/  F2FP.F16.E4M3.UNPACK_B R72, R53.H1 ;  /* 0x00000035ff48723e */ /* 0x000fe200030006ff */
[----:B------:R-:W-:Y:S01]  /*7450*/  HADD2.F32 R53, -RZ, R56.H0_H0 ;  /* 0x20000038ff357230 */ /* 0x000fe20000004100 */
[-C--:B------:R-:W-:Y:S01]  /*7460*/  F2FP.F16.E4M3.UNPACK_B R74, R54.reuse ;  /* 0x00000036ff4a723e */ /* 0x080fe200020006ff */
[----:B------:R-:W-:Y:S01]  /*7470*/  HADD2.F32 R69, -RZ, R70.H0_H0 ;  /* 0x20000046ff457230 */ /* 0x000fe20000004100 */
[----:B------:R-:W-:Y:S01]  /*7480*/  F2FP.F16.E4M3.UNPACK_B R76, R54.H1 ;  /* 0x00000036ff4c723e */ /* 0x000fe200030006ff */
[----:B------:R-:W-:Y:S01]  /*7490*/  HADD2.F32 R54, -RZ, R56.H1_H1 ;  /* 0x30000038ff367230 */ /* 0x000fe20000004100 */
[----:B------:R-:W-:Y:S01]  /*74a0*/  F2FP.F16.E4M3.UNPACK_B R60, R58.H1 ;  /* 0x0000003aff3c723e */ /* 0x000fe200030006ff */
[----:B------:R-:W-:Y:S01]  /*74b0*/  HADD2.F32 R58, -RZ, R61.H1_H1 ;  /* 0x3000003dff3a7230 */ /* 0x000fe20000004100 */
[----:B------:R-:W-:Y:S01]  /*74c0*/  F2FP.F16.E4M3.UNPACK_B R78, R55 ;  /* 0x00000037ff4e723e */ /* 0x000fe200020006ff */
[----:B------:R-:W-:Y:S01]  /*74d0*/  HADD2.F32 R71, -RZ, R70.H1_H1 ;  /* 0x30000046ff477230 */ /* 0x000fe20000004100 */
[----:B------:R-:W-:Y:S01]  /*74e0*/  F2FP.F16.E4M3.UNPACK_B R62, R59 ;  /* 0x0000003bff3e723e */ /* 0x000fe200020006ff */
[--C-:B------:R-:W-:Y:S01]  /*74f0*/  HADD2.F32 R73, -RZ, R74.reuse.H0_H0 ;  /* 0x2000004aff497230 */ /* 0x100fe20000004100 */
[----:B------:R-:W-:Y:S01]  /*7500*/  F2FP.F16.E4M3.UNPACK_B R80, R55.H1 ;  /* 0x00000037ff50723e */ /* 0x000fe200030006ff */
[C---:B---3--:R-:W-:Y:S01]  /*7510*/  FMUL R4, R46.reuse, R4 ;  /* 0x000000042e047220 */ /* 0x048fe20000400000 */
[C---:B------:R-:W-:Y:S01]  /*7520*/  FMUL R5, R46.reuse, R5 ;  /* 0x000000052e057220 */ /* 0x040fe20000400000 */
[C---:B------:R-:W-:Y:S01]  /*7530*/  FMUL R8, R46.reuse, R8 ;  /* 0x000000082e087220 */ /* 0x040fe20000400000 */
[C---:B------:R-:W-:Y:S01]  /*7540*/  FMUL R9, R46.reuse, R9 ;  /* 0x000000092e097220 */ /* 0x040fe20000400000 */
[C---:B------:R-:W-:Y:S01]  /*7550*/  FFMA R4, R49.reuse, R48, R4 ;  /* 0x0000003031047223 */ /* 0x040fe20000000004 */
[C---:B------:R-:W-:Y:S01]  /*7560*/  FFMA R5, R49.reuse, R50, R5 ;  /* 0x0000003231057223 */ /* 0x040fe20000000005 */
[C---:B------:R-:W-:Y:S01]  /*7570*/  FMUL R12, R46.reuse, R12 ;  /* 0x0000000c2e0c7220 */ /* 0x040fe20000400000 */
[C---:B------:R-:W-:Y:S01]  /*7580*/  FMUL R13, R46.reuse, R13 ;  /* 0x0000000d2e0d7220 */ /* 0x040fe20000400000 */
[C---:B------:R-:W-:Y:S01]  /*7590*/  FMUL R16, R46.reuse, R16 ;  /* 0x000000102e107220 */ /* 0x040fe20000400000 */
[C---:B------:R-:W-:Y:S01]  /*75a0*/  FMUL R17, R46.reuse, R17 ;  /* 0x000000112e117220 */ /* 0x040fe20000400000 */
[C---:B------:R-:W-:Y:S01]  /*75b0*/  FMUL R20, R46.reuse, R20 ;  /* 0x000000142e147220 */ /* 0x040fe20000400000 */
[C---:B------:R-:W-:Y:S01]  /*75c0*/  FMUL R21, R46.reuse, R21 ;  /* 0x000000152e157220 */ /* 0x040fe20000400000 */
[C---:B------:R-:W-:Y:S01]  /*75d0*/  FMUL R0, R46.reuse, R24 ;  /* 0x000000182e007220 */ /* 0x040fe20000400000 */
[C---:B------:R-:W-:Y:S01]  /*75e0*/  FMUL R2, R46.reuse, R25 ;  /* 0x000000192e027220 */ /* 0x040fe20000400000 */
[----:B------:R-:W-:Y:S02]  /*75f0*/  HADD2.F32 R74, -RZ, R74.H1_H1 ;  /* 0x3000004aff4a7230 */ /* 0x000fe40000004100 */
[C---:B------:R-:W-:Y:S01]  /*7600*/  FMUL R24, R46.reuse, R28 ;  /* 0x0000001c2e187220 */ /* 0x040fe20000400000 */
[C---:B------:R-:W-:Y:S01]  /*7610*/  FMUL R25, R46.reuse, R29 ;  /* 0x0000001d2e197220 */ /* 0x040fe20000400000 */
[--C-:B------:R-:W-:Y:S02]  /*7620*/  HADD2.F32 R77, -RZ, R78.reuse.H0_H0 ;  /* 0x2000004eff4d7230 */ /* 0x100fe40000004100 */
[C---:B------:R-:W-:Y:S01]  /*7630*/  FMUL R28, R46.reuse, R32 ;  /* 0x000000202e1c7220 */ /* 0x040fe20000400000 */
[----:B------:R-:W-:Y:S02]  /*7640*/  HADD2.F32 R78, -RZ, R78.H1_H1 ;  /* 0x3000004eff4e7230 */ /* 0x000fe40000004100 */
[C---:B------:R-:W-:Y:S01]  /*7650*/  FMUL R29, R46.reuse, R33 ;  /* 0x000000212e1d7220 */ /* 0x040fe20000400000 */
[C---:B------:R-:W-:Y:S01]  /*7660*/  FMUL R6, R46.reuse, R6 ;  /* 0x000000062e067220 */ /* 0x040fe20000400000 */
[C---:B------:R-:W-:Y:S01]  /*7670*/  FMUL R7, R46.reuse, R7 ;  /* 0x000000072e077220 */ /* 0x040fe20000400000 */
[--C-:B------:R-:W-:Y:S02]  /*7680*/  HADD2.F32 R55, -RZ, R57.reuse.H0_H0 ;  /* 0x20000039ff377230 */ /* 0x100fe40000004100 */
[C---:B------:R-:W-:Y:S01]  /*7690*/  FMUL R10, R46.reuse, R10 ;  /* 0x0000000a2e0a7220 */ /* 0x040fe20000400000 */
[C---:B------:R-:W-:Y:S01]  /*76a0*/  FFMA R6, R49.reuse, R51, R6 ;  /* 0x0000003331067223 */ /* 0x040fe20000000006 */
[----:B------:R-:W-:Y:S02]  /*76b0*/  HADD2.F32 R56, -RZ, R57.H1_H1 ;  /* 0x30000039ff387230 */ /* 0x000fe40000004100 */
[C---:B------:R-:W-:Y:S01]  /*76c0*/  FFMA R7, R49.reuse, R52, R7 ;  /* 0x0000003431077223 */ /* 0x040fe20000000007 */
[C---:B------:R-:W-:Y:S01]  /*76d0*/  FFMA R8, R49.reuse, R53, R8 ;  /* 0x0000003531087223 */ /* 0x040fe20000000008 */
[C---:B------:R-:W-:Y:S01]  /*76e0*/  FFMA R9, R49.reuse, R54, R9 ;  /* 0x0000003631097223 */ /* 0x040fe20000000009 */
[----:B------:R-:W-:Y:S02]  /*76f0*/  HADD2.F32 R57, -RZ, R61.H0_H0 ;  /* 0x2000003dff397230 */ /* 0x000fe40000004100 */
[----:B------:R-:W-:Y:S01]  /*7700*/  FFMA R10, R49, R55, R10 ;  /* 0x00000037310a7223 */ /* 0x000fe2000000000a */
[----:B------:R-:W-:Y:S01]  /*7710*/  F2FP.SATFINITE.E4M3.F32.PACK_AB_MERGE_C R96, R7, R6, RZ ;  /* 0x000000060760723e */ /* 0x000fe200048070ff */
[----:B------:R-:W-:Y:S02]  /*7720*/  HADD2.F32 R61, -RZ, R62.H0_H0 ;  /* 0x2000003eff3d7230 */ /* 0x000fe40000004100 */
[C---:B------:R-:W-:Y:S01]  /*7730*/  FMUL R11, R46.reuse, R11 ;  /* 0x0000000b2e0b7220 */ /* 0x040fe20000400000 */
[----:B------:R-:W-:Y:S01]  /*7740*/  F2FP.F16.E4M3.UNPACK_B R64, R59.H1 ;  /* 0x0000003bff40723e */ /* 0x000fe200030006ff */
[----:B------:R-:W-:Y:S01]  /*7750*/  HADD2.F32 R59, -RZ, R60.H0_H0 ;  /* 0x2000003cff3b7230 */ /* 0x000fe20000004100 */
[----:B------:R-:W-:Y:S01]  /*7760*/  F2FP.SATFINITE.E4M3.F32.PACK_AB_MERGE_C R96, R5, R4, R96 ;  /* 0x000000040560723e */ /* 0x000fe20004807060 */
[C---:B------:R-:W-:Y:S01]  /*7770*/  FFMA R11, R49.reuse, R56, R11 ;  /* 0x00000038310b7223 */ /* 0x040fe2000000000b */
[C---:B------:R-:W-:Y:S01]  /*7780*/  FFMA R12, R49.reuse, R57, R12 ;  /* 0x00000039310c7223 */ /* 0x040fe2000000000c */
[----:B------:R-:W-:Y:S01]  /*7790*/  FFMA R13, R49, R58, R13 ;  /* 0x0000003a310d7223 */ /* 0x000fe2000000000d */
[----:B------:R-:W-:Y:S02]  /*77a0*/  HADD2.F32 R62, -RZ, R62.H1_H1 ;  /* 0x3000003eff3e7230 */ /* 0x000fe40000004100 */
[C---:B------:R-:W-:Y:S01]  /*77b0*/  FMUL R14, R46.reuse, R14 ;  /* 0x0000000e2e0e7220 */ /* 0x040fe20000400000 */
[----:B------:R-:W-:Y:S01]  /*77c0*/  HADD2.F32 R60, -RZ, R60.H1_H1 ;  /* 0x3000003cff3c7230 */ /* 0x000fe20000004100 */
[----:B------:R-:W-:Y:S01]  /*77d0*/  F2FP.SATFINITE.E4M3.F32.PACK_AB_MERGE_C R97, R11, R10, RZ ;  /* 0x0000000a0b61723e */ /* 0x000fe200048070ff */
[C---:B------:R-:W-:Y:S01]  /*77e0*/  FMUL R15, R46.reuse, R15 ;  /* 0x0000000f2e0f7220 */ /* 0x040fe20000400000 */
[--C-:B------:R-:W-:Y:S02]  /*77f0*/  HADD2.F32 R63, -RZ, R64.reuse.H0_H0 ;  /* 0x20000040ff3f7230 */ /* 0x100fe40000004100 */
[----:B------:R-:W-:Y:S01]  /*7800*/  FFMA R14, R49, R59, R14 ;  /* 0x0000003b310e7223 */ /* 0x000fe2000000000e */
[----:B------:R-:W-:Y:S01]  /*7810*/  F2FP.SATFINITE.E4M3.F32.PACK_AB_MERGE_C R97, R9, R8, R97 ;  /* 0x000000080961723e */ /* 0x000fe20004807061 */
[C---:B------:R-:W-:Y:S01]  /*7820*/  FFMA R15, R49.reuse, R60, R15 ;  /* 0x0000003c310f7223 */ /* 0x040fe2000000000f */
[C---:B------:R-:W-:Y:S01]  /*7830*/  FFMA R16, R49.reuse, R61, R16 ;  /* 0x0000003d31107223 */ /* 0x040fe20000000010 */
[C---:B------:R-:W-:Y:S01]  /*7840*/  FFMA R17, R49.reuse, R62, R17 ;  /* 0x0000003e31117223 */ /* 0x040fe20000000011 */
[----:B------:R-:W-:Y:S02]  /*7850*/  HADD2.F32 R64, -RZ, R64.H1_H1 ;  /* 0x30000040ff407230 */ /* 0x000fe40000004100 */
[C---:B------:R-:W-:Y:S01]  /*7860*/  FMUL R18, R46.reuse, R18 ;  /* 0x000000122e127220 */ /* 0x040fe20000400000 */
[C---:B------:R-:W-:Y:S01]  /*7870*/  FMUL R19, R46.reuse, R19 ;  /* 0x000000132e137220 */ /* 0x040fe20000400000 */
[----:B------:R-:W-:Y:S02]  /*7880*/  HADD2.F32 R68, -RZ, R68.H1_H1 ;  /* 0x30000044ff447230 */ /* 0x000fe40000004100 */
[C---:B------:R-:W-:Y:S01]  /*7890*/  FMUL R22, R46.reuse, R22 ;  /* 0x000000162e167220 */ /* 0x040fe20000400000 */
[C---:B------:R-:W-:Y:S01]  /*78a0*/  FFMA R18, R49.reuse, R63, R18 ;  /* 0x0000003f31127223 */ /* 0x040fe20000000012 */
[C---:B------:R-:W-:Y:S01]  /*78b0*/  FFMA R19, R49.reuse, R64, R19 ;  /* 0x0000004031137223 */ /* 0x040fe20000000013 */
[C---:B------:R-:W-:Y:S01]  /*78c0*/  FMUL R23, R46.reuse, R23 ;  /* 0x000000172e177220 */ /* 0x040fe20000400000 */
[C---:B------:R-:W-:Y:S01]  /*78d0*/  FFMA R20, R49.reuse, R65, R20 ;  /* 0x0000004131147223 */ /* 0x040fe20000000014 */
[C---:B------:R-:W-:Y:S01]  /*78e0*/  FFMA R21, R49.reuse, R66, R21 ;  /* 0x0000004231157223 */ /* 0x040fe20000000015 */
[--C-:B------:R-:W-:Y:S02]  /*78f0*/  HADD2.F32 R70, -RZ, R72.reuse.H0_H0 ;  /* 0x20000048ff467230 */ /* 0x100fe40000004100 */
[C---:B------:R-:W-:Y:S01]  /*7900*/  FFMA R22, R49.reuse, R67, R22 ;  /* 0x0000004331167223 */ /* 0x040fe20000000016 */
[----:B------:R-:W-:Y:S02]  /*7910*/  HADD2.F32 R72, -RZ, R72.H1_H1 ;  /* 0x30000048ff487230 */ /* 0x000fe40000004100 */
[C---:B------:R-:W-:Y:S01]  /*7920*/  FMUL R3, R46.reuse, R26 ;  /* 0x0000001a2e037220 */ /* 0x040fe20000400000 */
        /* <DEDUP_REMOVED lines=16> */
[----:B------:R-:W-:Y:S01]  /*7a30*/  FFMA R31, R49, R76, R31 ;  /* 0x0000004c311f7223 */ /* 0x000fe2000000001f */
[----:B------:R-:W-:Y:S01]  /*7a40*/  FMUL R35, R46, R35 ;  /* 0x000000232e237220 */ /* 0x000fe20000400000 */
[----:B------:R-:W-:Y:S01]  /*7a50*/  F2FP.SATFINITE.E4M3.F32.PACK_AB_MERGE_C R98, R15, R14, RZ ;  /* 0x0000000e0f62723e */ /* 0x000fe200048070ff */
[----:B------:R-:W-:Y:S01]  /*7a60*/  FFMA R28, R49, R77, R28 ;  /* 0x0000004d311c7223 */ /* 0x000fe2000000001c */
[----:B------:R-:W-:Y:S01]  /*7a70*/  F2FP.SATFINITE.E4M3.F32.PACK_AB_MERGE_C R99, R19, R18, RZ ;  /* 0x000000121363723e */ /* 0x000fe200048070ff */
[C---:B------:R-:W-:Y:S01]  /*7a80*/  FFMA R29, R49.reuse, R78, R29 ;  /* 0x0000004e311d7223 */ /* 0x040fe2000000001d */
[C---:B------:R-:W-:Y:S01]  /*7a90*/  FFMA R30, R49.reuse, R79, R30 ;  /* 0x0000004f311e7223 */ /* 0x040fe2000000001e */
[----:B------:R-:W-:Y:S01]  /*7aa0*/  FFMA R35, R49, R80, R35 ;  /* 0x0000005031237223 */ /* 0x000fe20000000023 */
[----:B------:R-:W-:Y:S02]  /*7ab0*/  F2FP.SATFINITE.E4M3.F32.PACK_AB_MERGE_C R98, R13, R12, R98 ;  /* 0x0000000c0d62723e */ /* 0x000fe40004807062 */
[----:B------:R-:W-:Y:S02]  /*7ac0*/  F2FP.SATFINITE.E4M3.F32.PACK_AB_MERGE_C R99, R17, R16, R99 ;  /* 0x000000101163723e */ /* 0x000fe40004807063 */
[----:B------:R-:W-:Y:S02]  /*7ad0*/  F2FP.SATFINITE.E4M3.F32.PACK_AB_MERGE_C R116, R23, R22, RZ ;  /* 0x000000161774723e */ /* 0x000fe400048070ff */
[----:B------:R-:W-:Y:S01]  /*7ae0*/  F2FP.SATFINITE.E4M3.F32.PACK_AB_MERGE_C R117, R27, R3, RZ ;  /* 0x000000031b75723e */ /* 0x000fe200048070ff */
[----:B------:R3:W-:Y:S01]  /*7af0*/  STS.128 [R105+UR43+0x1400], R96 ;  /* 0x0014006069007988 */ /* 0x0007e20008000c2b */
[----:B------:R-:W-:Y:S02]  /*7b00*/  F2FP.SATFINITE.E4M3.F32.PACK_AB_MERGE_C R115, R31, R26, RZ ;  /* 0x0000001a1f73723e */ /* 0x000fe400048070ff */
[----:B------:R-:W-:Y:S02]  /*7b10*/  F2FP.SATFINITE.E4M3.F32.PACK_AB_MERGE_C R120, R35, R30, RZ ;  /* 0x0000001e2378723e */ /* 0x000fe400048070ff */
[----:B------:R-:W-:Y:S02]  /*7b20*/  F2FP.SATFINITE.E4M3.F32.PACK_AB_MERGE_C R116, R21, R20, R116 ;  /* 0x000000141574723e */ /* 0x000fe40004807074 */
[----:B------:R-:W-:Y:S02]  /*7b30*/  F2FP.SATFINITE.E4M3.F32.PACK_AB_MERGE_C R117, R2, R0, R117 ;  /* 0x000000000275723e */ /* 0x000fe40004807075 */
[----:B------:R-:W-:Y:S02]  /*7b40*/  F2FP.SATFINITE.E4M3.F32.PACK_AB_MERGE_C R118, R25, R24, R115 ;  /* 0x000000181976723e */ /* 0x000fe40004807073 */
[----:B------:R-:W-:Y:S02]  /*7b50*/  F2FP.SATFINITE.E4M3.F32.PACK_AB_MERGE_C R119, R29, R28, R120 ;  /* 0x0000001c1d77723e */ /* 0x000fe40004807078 */
[----:B-1----:R-:W-:Y:S03]  /*7b60*/  IADD3 R113, PT, PT, R44, 0x1, RZ ;  /* 0x000000012c717810 */ /* 0x002fe60007ffe0ff */
[----:B------:R3:W-:Y:S01]  /*7b70*/  STS.128 [R104+0x1010], R116 ;  /* 0x0010107468007388 */ /* 0x0007e20000000c00 */
[----:B------:R-:W-:Y:S01]  /*7b80*/  @!PT LDS RZ, [RZ] ;  /* 0x00000000fffff984 */ /* 0x000fe20000000800 */
[----:B------:R-:W-:Y:S01]  /*7b90*/  @!PT LDS RZ, [RZ] ;  /* 0x00000000fffff984 */ /* 0x000fe20000000800 */
[----:B------:R-:W-:Y:S01]  /*7ba0*/  @!PT LDS RZ, [RZ] ;  /* 0x00000000fffff984 */ /* 0x000fe20000000800 */
[----:B------:R-:W-:Y:S01]  /*7bb0*/  @!PT LDS RZ, [RZ] ;  /* 0x00000000fffff984 */ /* 0x000fe20000000800 */
[----:B------:R1:W-:Y:S07]  /*7bc0*/  MEMBAR.ALL.CTA ;  /* 0x0000000000007992 */ /* 0x0003ee0000008000 */
[----:B-1----:R-:W1:Y:S02]  /*7bd0*/  FENCE.VIEW.ASYNC.S ;  /* 0x00000000000073c6 */ /* 0x002e640000000000 */
[----:B-1----:R-:W-:Y:S06]  /*7be0*/  BAR.SYNC.DEFER_BLOCKING 0x1, 0x80 ;  /* 0x0042000000007b1d */ /* 0x002fec0000010000 */
[----:B------:R-:W-:Y:S05]  /*7bf0*/  @P0 BRA `(.L_x_144) ;  /* 0x0000000000340947 */ /* 0x000fea0003800000 */
[----:B------:R-:W-:Y:S01]  /*7c00*/  UIADD3 UR12, UPT, UPT, UR43, 0x1400, URZ ;  /* 0x000014002b0c7890 */ /* 0x000fe2000fffe0ff */
[----:B------:R-:W-:Y:S01]  /*7c10*/  R2UR UR9, R94 ;  /* 0x000000005e0972ca */ /* 0x000fe200000e0000 */
[----:B------:R-:W-:Y:S01]  /*7c20*/  UIADD3 UR10, UP0, UPT, UR46, 0x680, URZ ;  /* 0x000006802e0a7890 */ /* 0x000fe2000ff1e0ff */
[----:B------:R-:W-:Y:S01]  /*7c30*/  R2UR UR8, R93 ;  /* 0x000000005d0872ca */ /* 0x000fe200000e0000 */
[----:B------:R-:W-:Y:S02]  /*7c40*/  UMOV UR7, UR36 ;  /* 0x0000002400077c82 */ /* 0x000fe40008000000 */
[----:B------:R-:W-:Y:S01]  /*7c50*/  IMAD.U32 R111, RZ, RZ, UR12 ;  /* 0x0000000cff6f7e24 */ /* 0x000fe2000f8e00ff */
[----:B------:R-:W-:Y:S04]  /*7c60*/  UIADD3.X UR11, UPT, UPT, URZ, UR47, URZ, UP0, !UPT ;  /* 0x0000002fff0b7290 */ /* 0x000fe800087fe4ff */
[----:B------:R-:W-:Y:S03]  /*7c70*/  R2UR UR4, R111 ;  /* 0x000000006f0472ca */ /* 0x000fe600000e0000 */
[----:B------:R-:W-:Y:S02]  /*7c80*/  USHF.L.U32 UR5, UR9, 0x6, URZ ;  /* 0x0000000609057899 */ /* 0x000fe400080006ff */
[----:B------:R-:W-:Y:S09]  /*7c90*/  USHF.L.U32 UR6, UR8, 0x6, URZ ;  /* 0x0000000608067899 */ /* 0x000ff200080006ff */
[----:B------:R1:W-:Y:S01]  /*7ca0*/  UTMASTG.3D [UR4], [UR10] ;  /* 0x000000040a0073b5 */ /* 0x0003e20008010000 */
[----:B------:R0:W-:Y:S01]  /*7cb0*/  UTMACMDFLUSH ;  /* 0x00000000000079b7 */ /* 0x0001e20000000000 */
[----:B-1----:R-:W-:Y:S04]  /*7cc0*/  DEPBAR.LE SB0, 0x0 ;  /* 0x000080000000791a */ /* 0x002fe80000000000 */
.L_x_144:
[----:B------:R-:W-:Y:S05]  /*7cd0*/  BSYNC.RECONVERGENT B0 ;  /* 0x0000000000007941 */ /* 0x000fea0003800200 */
.L_x_143:
[----:B------:R-:W-:Y:S01]  /*7ce0*/  BAR.SYNC.DEFER_BLOCKING 0x1, 0x80 ;  /* 0x0042000000007b1d */ /* 0x000fe20000010000 */
[----:B------:R-:W-:Y:S01]  /*7cf0*/  ISETP.NE.AND P2, PT, R112, RZ, PT ;  /* 0x000000ff7000720c */ /* 0x000fe20003f45270 */
[----:B------:R-:W-:Y:S01]  /*7d00*/  IMAD.IADD R94, R43, 0x1, R81 ;  /* 0x000000012b5e7824 */ /* 0x000fe200078e0251 */
[----:B------:R-:W-:Y:S01]  /*7d10*/  ISETP.NE.AND P0, PT, R114, 0x2, PT ;  /* 0x000000027200780c */ /* 0x000fe20003f05270 */
[----:B------:R-:W-:Y:S01]  /*7d20*/  IMAD.IADD R93, R45, 0x1, R92 ;  /* 0x000000012d5d7824 */ /* 0x000fe200078e025c */
[----:B------:R-:W-:Y:S02]  /*7d30*/  ISETP.NE.AND P1, PT, R113, 0x4, PT ;  /* 0x000000047100780c */ /* 0x000fe40003f25270 */
[----:B------:R-:W-:Y:S02]  /*7d40*/  SEL R0, RZ, 0x1, P0 ;  /* 0x00000001ff007807 */ /* 0x000fe40000000000 */
[----:B------:R-:W-:Y:S02]  /*7d50*/  SEL R3, RZ, 0x1, P1 ;  /* 0x00000001ff037807 */ /* 0x000fe40000800000 */
[----:B------:R-:W-:Y:S02]  /*7d60*/  LOP3.LUT R109, R109, R0, RZ, 0x3c, !PT ;  /* 0x000000006d6d7212 */ /* 0x000fe400078e3cff */
[----:B------:R-:W-:Y:S02]  /*7d70*/  LOP3.LUT R110, R110, R3, RZ, 0x3c, !PT ;  /* 0x000000036e6e7212 */ /* 0x000fe400078e3cff */
[----:B------:R-:W-:Y:S02]  /*7d80*/  @P2 R2UR UR36, R107 ;  /* 0x000000006b2422ca */ /* 0x000fe400000e0000 */
[----:B------:R-:W-:Y:S02]  /*7d90*/  SEL R114, R114, RZ, P0 ;  /* 0x000000ff72727207 */ /* 0x000fe40000000000 */
[----:B------:R-:W-:Y:S01]  /*7da0*/  SEL R44, R113, RZ, P1 ;  /* 0x000000ff712c7207 */ /* 0x000fe20000800000 */
[----:B------:R-:W-:Y:S10]  /*7db0*/  @P2 BRA `(.L_x_145) ;  /* 0xffffffe400a02947 */ /* 0x000ff4000383ffff */
[----:B------:R-:W-:Y:S05]  /*7dc0*/  EXIT ;  /* 0x000000000000794d */ /* 0x000fea0003800000 */
.L_x_25:
[----:B--2---:R2:W4:Y:S02]  /*7dd0*/  SYNCS.PHASECHK.TRANS64.TRYWAIT P0, [R3+URZ+0x2d0], R2 ;  /* 0x0002d002030075a7 */ /* 0x00452400080011ff */
[----:B----4-:R-:W-:Y:S05]  /*7de0*/  @!P0 NANOSLEEP.SYNCS 0x989680 ;  /* 0x009896800000895d */ /* 0x010fea0003900000 */
[----:B------:R-:W4:Y:S02]  /*7df0*/  @!P0 SYNCS.PHASECHK.TRANS64 P0, [R3+URZ+0x2d0], R2 ;  /* 0x0002d002030085a7 */ /* 0x000f2400080010ff */
[----:B----4-:R-:W-:Y:S05]  /*7e00*/  @!P0 BRA `(.L_x_25) ;  /* 0xfffffffc00f08947 */ /* 0x010fea000383ffff */
[----:B------:R-:W-:Y:S05]  /*7e10*/  BRA `(.L_x_146) ;  /* 0xffffff9c00707947 */ /* 0x000fea000383ffff */
.L_x_28:
[----:B-1----:R-:W-:-:S07]  /*7e20*/  MOV R2, UR33 ;  /* 0x0000002100027c02 */ /* 0x002fce0008000f00 */
.L_x_147:
[----:B-1----:R1:W2:Y:S02]  /*7e30*/  SYNCS.PHASECHK.TRANS64.TRYWAIT P0, [R2+URZ+0x120], R5 ;  /* 0x00012005020075a7 */ /* 0x0022a400080011ff */
[----:B--2---:R-:W-:Y:S05]  /*7e40*/  @!P0 NANOSLEEP.SYNCS 0x989680 ;  /* 0x009896800000895d */ /* 0x004fea0003900000 */
[----:B------:R-:W2:Y:S02]  /*7e50*/  @!P0 SYNCS.PHASECHK.TRANS64 P0, [R2+URZ+0x120], R5 ;  /* 0x00012005020085a7 */ /* 0x000ea400080010ff */
[----:B--2---:R-:W-:Y:S05]  /*7e60*/  @!P0 BRA `(.L_x_147) ;  /* 0xfffffffc00f08947 */ /* 0x004fea000383ffff */
[----:B------:R-:W-:Y:S05]  /*7e70*/  BRA `(.L_x_27) ;  /* 0xffffff9c00d87947 */ /* 0x000fea000383ffff */
.L_x_35:
[----:B-1----:R-:W-:-:S07]  /*7e80*/  MOV R2, UR17 ;  /* 0x0000001100027c02 */ /* 0x002fce0008000f00 */
.L_x_148:
[----:B-1----:R1:W2:Y:S02]  /*7e90*/  SYNCS.PHASECHK.TRANS64.TRYWAIT P0, [R2+URZ+0x120], R5 ;  /* 0x00012005020075a7 */ /* 0x0022a400080011ff */
[----:B--2---:R-:W-:Y:S05]  /*7ea0*/  @!P0 NANOSLEEP.SYNCS 0x989680 ;  /* 0x009896800000895d */ /* 0x004fea0003900000 */
[----:B------:R-:W2:Y:S02]  /*7eb0*/  @!P0 SYNCS.PHASECHK.TRANS64 P0, [R2+URZ+0x120], R5 ;  /* 0x00012005020085a7 */ /* 0x000ea400080010ff */
[----:B--2---:R-:W-:Y:S05]  /*7ec0*/  @!P0 BRA `(.L_x_148) ;  /* 0xfffffffc00f08947 */ /* 0x004fea000383ffff */
[----:B------:R-:W-:Y:S05]  /*7ed0*/  BRA `(.L_x_34) ;  /* 0xffffffa000947947 */ /* 0x000fea000383ffff */
.L_x_40:
[----:B-1----:R1:W2:Y:S02]  /*7ee0*/  SYNCS.PHASECHK.TRANS64.TRYWAIT P0, [R2+URZ+0x260], R3 ;  /* 0x00026003020075a7 */ /* 0x0022a400080011ff */
[----:B--2---:R-:W-:Y:S05]  /*7ef0*/  @!P0 NANOSLEEP.SYNCS 0x989680 ;  /* 0x009896800000895d */ /* 0x004fea0003900000 */
[----:B------:R-:W2:Y:S02]  /*7f00*/  @!P0 SYNCS.PHASECHK.TRANS64 P0, [R2+URZ+0x260], R3 ;  /* 0x00026003020085a7 */ /* 0x000ea400080010ff */
[----:B--2---:R-:W-:Y:S05]  /*7f10*/  @!P0 BRA `(.L_x_40) ;  /* 0xfffffffc00f08947 */ /* 0x004fea000383ffff */
[----:B------:R-:W-:Y:S05]  /*7f20*/  BRA `(.L_x_149) ;  /* 0xffffffa400387947 */ /* 0x000fea000383ffff */
.L_x_44:
[----:B---3--:R-:W-:-:S07]  /*7f30*/  MOV R0, UR5 ;  /* 0x0000000500007c02 */ /* 0x008fce0008000f00 */
.L_x_150:
[----:B-1----:R1:W2:Y:S02]  /*7f40*/  SYNCS.PHASECHK.TRANS64.TRYWAIT P0, [R0+URZ], R3 ;  /* 0x00000003000075a7 */ /* 0x0022a400080011ff */
[----:B--2---:R-:W-:Y:S05]  /*7f50*/  @!P0 NANOSLEEP.SYNCS 0x989680 ;  /* 0x009896800000895d */ /* 0x004fea0003900000 */
[----:B------:R-:W2:Y:S02]  /*7f60*/  @!P0 SYNCS.PHASECHK.TRANS64 P0, [R0+URZ], R3 ;  /* 0x00000003000085a7 */ /* 0x000ea400080010ff */
[----:B--2---:R-:W-:Y:S05]  /*7f70*/  @!P0 BRA `(.L_x_150) ;  /* 0xfffffffc00f08947 */ /* 0x004fea000383ffff */
[----:B------:R-:W-:Y:S05]  /*7f80*/  BRA `(.L_x_151) ;  /* 0xffffffa800a87947 */ /* 0x000fea000383ffff */
.L_x_45:
[----:B---3--:R-:W-:-:S07]  /*7f90*/  MOV R0, UR5 ;  /* 0x0000000500007c02 */ /* 0x008fce0008000f00 */
.L_x_152:
[----:B-1----:R1:W2:Y:S02]  /*7fa0*/  SYNCS.PHASECHK.TRANS64.TRYWAIT P0, [R0+URZ], R3 ;  /* 0x00000003000075a7 */ /* 0x0022a400080011ff */
[----:B--2---:R-:W-:Y:S05]  /*7fb0*/  @!P0 NANOSLEEP.SYNCS 0x989680 ;  /* 0x009896800000895d */ /* 0x004fea0003900000 */
[----:B------:R-:W2:Y:S02]  /*7fc0*/  @!P0 SYNCS.PHASECHK.TRANS64 P0, [R0+URZ], R3 ;  /* 0x00000003000085a7 */ /* 0x000ea400080010ff */
[----:B--2---:R-:W-:Y:S05]  /*7fd0*/  @!P0 BRA `(.L_x_152) ;  /* 0xfffffffc00f08947 */ /* 0x004fea000383ffff */
[----:B------:R-:W-:Y:S05]  /*7fe0*/  BRA `(.L_x_153) ;  /* 0xffffffa800b47947 */ /* 0x000fea000383ffff */
.L_x_46:
[----:B---3--:R-:W-:-:S07]  /*7ff0*/  MOV R0, UR5 ;  /* 0x0000000500007c02 */ /* 0x008fce0008000f00 */
.L_x_154:
[----:B-1----:R1:W2:Y:S02]  /*8000*/  SYNCS.PHASECHK.TRANS64.TRYWAIT P0, [R0+URZ], R3 ;  /* 0x00000003000075a7 */ /* 0x0022a400080011ff */
[----:B--2---:R-:W-:Y:S05]  /*8010*/  @!P0 NANOSLEEP.SYNCS 0x989680 ;  /* 0x009896800000895d */ /* 0x004fea0003900000 */
[----:B------:R-:W2:Y:S02]  /*8020*/  @!P0 SYNCS.PHASECHK.TRANS64 P0, [R0+URZ], R3 ;  /* 0x00000003000085a7 */ /* 0x000ea400080010ff */
[----:B--2---:R-:W-:Y:S05]  /*8030*/  @!P0 BRA `(.L_x_154) ;  /* 0xfffffffc00f08947 */ /* 0x004fea000383ffff */
[----:B------:R-:W-:Y:S05]  /*8040*/  BRA `(.L_x_155) ;  /* 0xffffffa800c07947 */ /* 0x000fea000383ffff */
.L_x_47:
[----:B---3--:R-:W-:-:S07]  /*8050*/  MOV R0, UR5 ;  /* 0x0000000500007c02 */ /* 0x008fce0008000f00 */
.L_x_156:
[----:B-1----:R1:W2:Y:S02]  /*8060*/  SYNCS.PHASECHK.TRANS64.TRYWAIT P0, [R0+URZ], R3 ;  /* 0x00000003000075a7 */ /* 0x0022a400080011ff */
[----:B--2---:R-:W-:Y:S05]  /*8070*/  @!P0 NANOSLEEP.SYNCS 0x989680 ;  /* 0x009896800000895d */ /* 0x004fea0003900000 */
[----:B------:R-:W2:Y:S02]  /*8080*/  @!P0 SYNCS.PHASECHK.TRANS64 P0, [R0+URZ], R3 ;  /* 0x00000003000085a7 */ /* 0x000ea400080010ff */
[----:B--2---:R-:W-:Y:S05]  /*8090*/  @!P0 BRA `(.L_x_156) ;  /* 0xfffffffc00f08947 */ /* 0x004fea000383ffff */
[----:B------:R-:W-:Y:S05]  /*80a0*/  BRA `(.L_x_157) ;  /* 0xffffffa800cc7947 */ /* 0x000fea000383ffff */
.L_x_48:
[----:B---3--:R-:W-:-:S07]  /*80b0*/  MOV R0, UR5 ;  /* 0x0000000500007c02 */ /* 0x008fce0008000f00 */
.L_x_158:
[----:B-1----:R1:W2:Y:S02]  /*80c0*/  SYNCS.PHASECHK.TRANS64.TRYWAIT P0, [R0+URZ], R3 ;  /* 0x00000003000075a7 */ /* 0x0022a400080011ff */
[----:B--2---:R-:W-:Y:S05]  /*80d0*/  @!P0 NANOSLEEP.SYNCS 0x989680 ;  /* 0x009896800000895d */ /* 0x004fea0003900000 */
[----:B------:R-:W2:Y:S02]  /*80e0*/  @!P0 SYNCS.PHASECHK.TRANS64 P0, [R0+URZ], R3 ;  /* 0x00000003000085a7 */ /* 0x000ea400080010ff */
[----:B--2---:R-:W-:Y:S05]  /*80f0*/  @!P0 BRA `(.L_x_158) ;  /* 0xfffffffc00f08947 */ /* 0x004fea000383ffff */
[----:B------:R-:W-:Y:S05]  /*8100*/  BRA `(.L_x_159) ;  /* 0xffffffa800d87947 */ /* 0x000fea000383ffff */
.L_x_49:
[----:B---3--:R-:W-:-:S07]  /*8110*/  MOV R0, UR5 ;  /* 0x0000000500007c02 */ /* 0x008fce0008000f00 */
.L_x_160:
[----:B-1----:R1:W2:Y:S02]  /*8120*/  SYNCS.PHASECHK.TRANS64.TRYWAIT P0, [R0+URZ], R3 ;  /* 0x00000003000075a7 */ /* 0x0022a400080011ff */
[----:B--2---:R-:W-:Y:S05]  /*8130*/  @!P0 NANOSLEEP.SYNCS 0x989680 ;  /* 0x009896800000895d */ /* 0x004fea0003900000 */
[----:B------:R-:W2:Y:S02]  /*8140*/  @!P0 SYNCS.PHASECHK.TRANS64 P0, [R0+URZ], R3 ;  /* 0x00000003000085a7 */ /* 0x000ea400080010ff */
[----:B--2---:R-:W-:Y:S05]  /*8150*/  @!P0 BRA `(.L_x_160) ;  /* 0xfffffffc00f08947 */ /* 0x004fea000383ffff */
[----:B------:R-:W-:Y:S05]  /*8160*/  BRA `(.L_x_161) ;  /* 0xffffffa800e47947 */ /* 0x000fea000383ffff */
.L_x_50:
[----:B---3--:R-:W-:-:S07]  /*8170*/  MOV R0, UR5 ;  /* 0x0000000500007c02 */ /* 0x008fce0008000f00 */
.L_x_162:
[----:B-1----:R1:W2:Y:S02]  /*8180*/  SYNCS.PHASECHK.TRANS64.TRYWAIT P0, [R0+URZ], R3 ;  /* 0x00000003000075a7 */ /* 0x0022a400080011ff */
[----:B--2---:R-:W-:Y:S05]  /*8190*/  @!P0 NANOSLEEP.SYNCS 0x989680 ;  /* 0x009896800000895d */ /* 0x004fea0003900000 */
[----:B------:R-:W2:Y:S02]  /*81a0*/  @!P0 SYNCS.PHASECHK.TRANS64 P0, [R0+URZ], R3 ;  /* 0x00000003000085a7 */ /* 0x000ea400080010ff */
[----:B--2---:R-:W-:Y:S05]  /*81b0*/  @!P0 BRA `(.L_x_162) ;  /* 0xfffffffc00f08947 */ /* 0x004fea000383ffff */
[----:B------:R-:W-:Y:S05]  /*81c0*/  BRA `(.L_x_163) ;  /* 0xffffffa800f07947 */ /* 0x000fea000383ffff */
.L_x_51:
[----:B---3--:R-:W-:-:S07]  /*81d0*/  MOV R0, UR5 ;  /* 0x0000000500007c02 */ /* 0x008fce0008000f00 */
.L_x_164:
[----:B-1----:R1:W2:Y:S02]  /*81e0*/  SYNCS.PHASECHK.TRANS64.TRYWAIT P0, [R0+URZ], R3 ;  /* 0x00000003000075a7 */ /* 0x0022a400080011ff */
[----:B--2---:R-:W-:Y:S05]  /*81f0*/  @!P0 NANOSLEEP.SYNCS 0x989680 ;  /* 0x009896800000895d */ /* 0x004fea0003900000 */
[----:B------:R-:W2:Y:S02]  /*8200*/  @!P0 SYNCS.PHASECHK.TRANS64 P0, [R0+URZ], R3 ;  /* 0x00000003000085a7 */ /* 0x000ea400080010ff */
[----:B--2---:R-:W-:Y:S05]  /*8210*/  @!P0 BRA `(.L_x_164) ;  /* 0xfffffffc00f08947 */ /* 0x004fea000383ffff */
[----:B------:R-:W-:Y:S05]  /*8220*/  BRA `(.L_x_165) ;  /* 0xffffffa800fc7947 */ /* 0x000fea000383ffff */
.L_x_52:
[----:B---3--:R-:W-:-:S07]  /*8230*/  MOV R0, UR5 ;  /* 0x0000000500007c02 */ /* 0x008fce0008000f00 */
.L_x_166:
[----:B-1----:R1:W2:Y:S02]  /*8240*/  SYNCS.PHASECHK.TRANS64.TRYWAIT P0, [R0+URZ], R3 ;  /* 0x00000003000075a7 */ /* 0x0022a400080011ff */
[----:B--2---:R-:W-:Y:S05]  /*8250*/  @!P0 NANOSLEEP.SYNCS 0x989680 ;  /* 0x009896800000895d */ /* 0x004fea0003900000 */
[----:B------:R-:W2:Y:S02]  /*8260*/  @!P0 SYNCS.PHASECHK.TRANS64 P0, [R0+URZ], R3 ;  /* 0x00000003000085a7 */ /* 0x000ea400080010ff */
[----:B--2---:R-:W-:Y:S05]  /*8270*/  @!P0 BRA `(.L_x_166) ;  /* 0xfffffffc00f08947 */ /* 0x004fea000383ffff */
[----:B------:R-:W-:Y:S05]  /*8280*/  BRA `(.L_x_167) ;  /* 0xffffffac00087947 */ /* 0x000fea000383ffff */
.L_x_53:
[----:B---3--:R-:W-:-:S07]  /*8290*/  MOV R0, UR5 ;  /* 0x0000000500007c02 */ /* 0x008fce0008000f00 */
.L_x_168:
[----:B-1----:R1:W2:Y:S02]  /*82a0*/  SYNCS.PHASECHK.TRANS64.TRYWAIT P0, [R0+URZ], R3 ;  /* 0x00000003000075a7 */ /* 0x0022a400080011ff */
[----:B--2---:R-:W-:Y:S05]  /*82b0*/  @!P0 NANOSLEEP.SYNCS 0x989680 ;  /* 0x009896800000895d */ /* 0x004fea0003900000 */
[----:B------:R-:W2:Y:S02]  /*82c0*/  @!P0 SYNCS.PHASECHK.TRANS64 P0, [R0+URZ], R3 ;  /* 0x00000003000085a7 */ /* 0x000ea400080010ff */
[----:B--2---:R-:W-:Y:S05]  /*82d0*/  @!P0 BRA `(.L_x_168) ;  /* 0xfffffffc00f08947 */ /* 0x004fea000383ffff */
[----:B------:R-:W-:Y:S05]  /*82e0*/  BRA `(.L_x_169) ;  /* 0xffffffac00147947 */ /* 0x000fea000383ffff */
.L_x_54:
[----:B---3--:R-:W-:-:S07]  /*82f0*/  MOV R0, UR5 ;  /* 0x0000000500007c02 */ /* 0x008fce0008000f00 */
.L_x_170:
[----:B-1----:R1:W2:Y:S02]  /*8300*/  SYNCS.PHASECHK.TRANS64.TRYWAIT P0, [R0+URZ], R3 ;  /* 0x00000003000075a7 */ /* 0x0022a400080011ff */
[----:B--2---:R-:W-:Y:S05]  /*8310*/  @!P0 NANOSLEEP.SYNCS 0x989680 ;  /* 0x009896800000895d */ /* 0x004fea0003900000 */
[----:B------:R-:W2:Y:S02]  /*8320*/  @!P0 SYNCS.PHASECHK.TRANS64 P0, [R0+URZ], R3 ;  /* 0x00000003000085a7 */ /* 0x000ea400080010ff */
[----:B--2---:R-:W-:Y:S05]  /*8330*/  @!P0 BRA `(.L_x_170) ;  /* 0xfffffffc00f08947 */ /* 0x004fea000383ffff */
[----:B------:R-:W-:Y:S05]  /*8340*/  BRA `(.L_x_171) ;  /* 0xffffffac00207947 */ /* 0x000fea000383ffff */
.L_x_55:
[----:B---3--:R-:W-:-:S07]  /*8350*/  MOV R0, UR5 ;  /* 0x0000000500007c02 */ /* 0x008fce0008000f00 */
.L_x_172:
[----:B-1----:R1:W2:Y:S02]  /*8360*/  SYNCS.PHASECHK.TRANS64.TRYWAIT P0, [R0+URZ], R3 ;  /* 0x00000003000075a7 */ /* 0x0022a400080011ff */
[----:B--2---:R-:W-:Y:S05]  /*8370*/  @!P0 NANOSLEEP.SYNCS 0x989680 ;  /* 0x009896800000895d */ /* 0x004fea0003900000 */
[----:B------:R-:W2:Y:S02]  /*8380*/  @!P0 SYNCS.PHASECHK.TRANS64 P0, [R0+URZ], R3 ;  /* 0x00000003000085a7 */ /* 0x000ea400080010ff */
[----:B--2---:R-:W-:Y:S05]  /*8390*/  @!P0 BRA `(.L_x_172) ;  /* 0xfffffffc00f08947 */ /* 0x004fea000383ffff */
[----:B------:R-:W-:Y:S05]  /*83a0*/  BRA `(.L_x_173) ;  /* 0xffffffac002c7947 */ /* 0x000fea000383ffff */
.L_x_56:
[----:B---3--:R-:W-:-:S07]  /*83b0*/  MOV R0, UR5 ;  /* 0x0000000500007c02 */ /* 0x008fce0008000f00 */
.L_x_174:
[----:B-1----:R1:W2:Y:S02]  /*83c0*/  SYNCS.PHASECHK.TRANS64.TRYWAIT P0, [R0+URZ], R3 ;  /* 0x00000003000075a7 */ /* 0x0022a400080011ff */
[----:B--2---:R-:W-:Y:S05]  /*83d0*/  @!P0 NANOSLEEP.SYNCS 0x989680 ;  /* 0x009896800000895d */ /* 0x004fea0003900000 */
[----:B------:R-:W2:Y:S02]  /*83e0*/  @!P0 SYNCS.PHASECHK.TRANS64 P0, [R0+URZ], R3 ;  /* 0x00000003000085a7 */ /* 0x000ea400080010ff */
[----:B--2---:R-:W-:Y:S05]  /*83f0*/  @!P0 BRA `(.L_x_174) ;  /* 0xfffffffc00f08947 */ /* 0x004fea000383ffff */
[----:B------:R-:W-:Y:S05]  /*8400*/  BRA `(.L_x_175) ;  /* 0xffffffac00387947 */ /* 0x000fea000383ffff */
.L_x_57:
[----:B---3--:R-:W-:-:S07]  /*8410*/  MOV R0, UR5 ;  /* 0x0000000500007c02 */ /* 0x008fce0008000f00 */
.L_x_176:
[----:B-1----:R1:W2:Y:S02]  /*8420*/  SYNCS.PHASECHK.TRANS64.TRYWAIT P0, [R0+URZ], R3 ;  /* 0x00000003000075a7 */ /* 0x0022a400080011ff */
[----:B--2---:R-:W-:Y:S05]  /*8430*/  @!P0 NANOSLEEP.SYNCS 0x989680 ;  /* 0x009896800000895d */ /* 0x004fea0003900000 */
[----:B------:R-:W2:Y:S02]  /*8440*/  @!P0 SYNCS.PHASECHK.TRANS64 P0, [R0+URZ], R3 ;  /* 0x00000003000085a7 */ /* 0x000ea400080010ff */
[----:B--2---:R-:W-:Y:S05]  /*8450*/  @!P0 BRA `(.L_x_176) ;  /* 0xfffffffc00f08947 */ /* 0x004fea000383ffff */
[----:B------:R-:W-:Y:S05]  /*8460*/  BRA `(.L_x_177) ;  /* 0xffffffac00447947 */ /* 0x000fea000383ffff */
.L_x_58:
[----:B---3--:R-:W-:-:S07]  /*8470*/  MOV R0, UR5 ;  /* 0x0000000500007c02 */ /* 0x008fce0008000f00 */
.L_x_178:
[----:B-1----:R1:W2:Y:S02]  /*8480*/  SYNCS.PHASECHK.TRANS64.TRYWAIT P0, [R0+URZ], R3 ;  /* 0x00000003000075a7 */ /* 0x0022a400080011ff */
[----:B--2---:R-:W-:Y:S05]  /*8490*/  @!P0 NANOSLEEP.SYNCS 0x989680 ;  /* 0x009896800000895d */ /* 0x004fea0003900000 */
[----:B------:R-:W2:Y:S02]  /*84a0*/  @!P0 SYNCS.PHASECHK.TRANS64 P0, [R0+URZ], R3 ;  /* 0x00000003000085a7 */ /* 0x000ea400080010ff */
[----:B--2---:R-:W-:Y:S05]  /*84b0*/  @!P0 BRA `(.L_x_178) ;  /* 0xfffffffc00f08947 */ /* 0x004fea000383ffff */
[----:B------:R-:W-:Y:S05]  /*84c0*/  BRA `(.L_x_179) ;  /* 0xffffffac00507947 */ /* 0x000fea000383ffff */
.L_x_59:
[----:B---3--:R-:W-:-:S07]  /*84d0*/  MOV R0, UR5 ;  /* 0x0000000500007c02 */ /* 0x008fce0008000f00 */
.L_x_180:
[----:B-1----:R1:W2:Y:S02]  /*84e0*/  SYNCS.PHASECHK.TRANS64.TRYWAIT P0, [R0+URZ], R3 ;  /* 0x00000003000075a7 */ /* 0x0022a400080011ff */
[----:B--2---:R-:W-:Y:S05]  /*84f0*/  @!P0 NANOSLEEP.SYNCS 0x989680 ;  /* 0x009896800000895d */ /* 0x004fea0003900000 */
[----:B------:R-:W2:Y:S02]  /*8500*/  @!P0 SYNCS.PHASECHK.TRANS64 P0, [R0+URZ], R3 ;  /* 0x00000003000085a7 */ /* 0x000ea400080010ff */
[----:B--2---:R-:W-:Y:S05]  /*8510*/  @!P0 BRA `(.L_x_180) ;  /* 0xfffffffc00f08947 */ /* 0x004fea000383ffff */
[----:B------:R-:W-:Y:S05]  /*8520*/  BRA `(.L_x_181) ;  /* 0xffffffac005c7947 */ /* 0x000fea000383ffff */
.L_x_60:
[----:B---3--:R-:W-:-:S07]  /*8530*/  MOV R0, UR5 ;  /* 0x0000000500007c02 */ /* 0x008fce0008000f00 */
.L_x_182:
[----:B-1----:R1:W2:Y:S02]  /*8540*/  SYNCS.PHASECHK.TRANS64.TRYWAIT P0, [R0+URZ], R3 ;  /* 0x00000003000075a7 */ /* 0x0022a400080011ff */
[----:B--2---:R-:W-:Y:S05]  /*8550*/  @!P0 NANOSLEEP.SYNCS 0x989680 ;  /* 0x009896800000895d */ /* 0x004fea0003900000 */
[----:B------:R-:W2:Y:S02]  /*8560*/  @!P0 SYNCS.PHASECHK.TRANS64 P0, [R0+URZ], R3 ;  /* 0x00000003000085a7 */ /* 0x000ea400080010ff */
[----:B--2---:R-:W-:Y:S05]  /*8570*/  @!P0 BRA `(.L_x_182) ;  /* 0xfffffffc00f08947 */ /* 0x004fea000383ffff */
[----:B------:R-:W-:Y:S05]  /*8580*/  BRA `(.L_x_183) ;  /* 0xffffffac00687947 */ /* 0x000fea000383ffff */
.L_x_61:
[----:B---3--:R-:W-:-:S07]  /*8590*/  MOV R0, UR5 ;  /* 0x0000000500007c02 */ /* 0x008fce0008000f00 */
.L_x_184:
[----:B-1----:R1:W2:Y:S02]  /*85a0*/  SYNCS.PHASECHK.TRANS64.TRYWAIT P0, [R0+URZ], R3 ;  /* 0x00000003000075a7 */ /* 0x0022a400080011ff */
[----:B--2---:R-:W-:Y:S05]  /*85b0*/  @!P0 NANOSLEEP.SYNCS 0x989680 ;  /* 0x009896800000895d */ /* 0x004fea0003900000 */
[----:B------:R-:W2:Y:S02]  /*85c0*/  @!P0 SYNCS.PHASECHK.TRANS64 P0, [R0+URZ], R3 ;  /* 0x00000003000085a7 */ /* 0x000ea400080010ff */
[----:B--2---:R-:W-:Y:S05]  /*85d0*/  @!P0 BRA `(.L_x_184) ;  /* 0xfffffffc00f08947 */ /* 0x004fea000383ffff */
[----:B------:R-:W-:Y:S05]  /*85e0*/  BRA `(.L_x_185) ;  /* 0xffffffac00747947 */ /* 0x000fea000383ffff */
.L_x_62:
[----:B---3--:R-:W-:-:S07]  /*85f0*/  MOV R0, UR5 ;  /* 0x0000000500007c02 */ /* 0x008fce0008000f00 */
.L_x_186:
[----:B-1----:R1:W2:Y:S02]  /*8600*/  SYNCS.PHASECHK.TRANS64.TRYWAIT P0, [R0+URZ], R3 ;  /* 0x00000003000075a7 */ /* 0x0022a400080011ff */
[----:B--2---:R-:W-:Y:S05]  /*8610*/  @!P0 NANOSLEEP.SYNCS 0x989680 ;  /* 0x009896800000895d */ /* 0x004fea0003900000 */
[----:B------:R-:W2:Y:S02]  /*8620*/  @!P0 SYNCS.PHASECHK.TRANS64 P0, [R0+URZ], R3 ;  /* 0x00000003000085a7 */ /* 0x000ea400080010ff */
[----:B--2---:R-:W-:Y:S05]  /*8630*/  @!P0 BRA `(.L_x_186) ;  /* 0xfffffffc00f08947 */ /* 0x004fea000383ffff */
[----:B------:R-:W-:Y:S05]  /*8640*/  BRA `(.L_x_187) ;  /* 0xffffffac00807947 */ /* 0x000fea000383ffff */
.L_x_63:
[----:B---3--:R-:W-:-:S07]  /*8650*/  MOV R0, UR5 ;  /* 0x0000000500007c02 */ /* 0x008fce0008000f00 */
.L_x_188:
[----:B-1----:R1:W2:Y:S02]  /*8660*/  SYNCS.PHASECHK.TRANS64.TRYWAIT P0, [R0+URZ], R3 ;  /* 0x00000003000075a7 */ /* 0x0022a400080011ff */
[----:B--2---:R-:W-:Y:S05]  /*8670*/  @!P0 NANOSLEEP.SYNCS 0x989680 ;  /* 0x009896800000895d */ /* 0x004fea0003900000 */
[----:B------:R-:W2:Y:S02]  /*8680*/  @!P0 SYNCS.PHASECHK.TRANS64 P0, [R0+URZ], R3 ;  /* 0x00000003000085a7 */ /* 0x000ea400080010ff */
[----:B--2---:R-:W-:Y:S05]  /*8690*/  @!P0 BRA `(.L_x_188) ;  /* 0xfffffffc00f08947 */ /* 0x004fea000383ffff */
[----:B------:R-:W-:Y:S05]  /*86a0*/  BRA `(.L_x_189) ;  /* 0xffffffac008c7947 */ /* 0x000fea000383ffff */
.L_x_64:
[----:B---3--:R-:W-:-:S07]  /*86b0*/  MOV R0, UR5 ;  /* 0x0000000500007c02 */ /* 0x008fce0008000f00 */
.L_x_190:
[----:B-1----:R1:W2:Y:S02]  /*86c0*/  SYNCS.PHASECHK.TRANS64.TRYWAIT P0, [R0+URZ], R3 ;  /* 0x00000003000075a7 */ /* 0x0022a400080011ff */
[----:B--2---:R-:W-:Y:S05]  /*86d0*/  @!P0 NANOSLEEP.SYNCS 0x989680 ;  /* 0x009896800000895d */ /* 0x004fea0003900000 */
[----:B------:R-:W2:Y:S02]  /*86e0*/  @!P0 SYNCS.PHASECHK.TRANS64 P0, [R0+URZ], R3 ;  /* 0x00000003000085a7 */ /* 0x000ea400080010ff */
[----:B--2---:R-:W-:Y:S05]  /*86f0*/  @!P0 BRA `(.L_x_190) ;  /* 0xfffffffc00f08947 */ /* 0x004fea000383ffff */
[----:B------:R-:W-:Y:S05]  /*8700*/  BRA `(.L_x_191) ;  /* 0xffffffac00987947 */ /* 0x000fea000383ffff */
.L_x_65:
[----:B---3--:R-:W-:-:S07]  /*8710*/  MOV R0, UR5 ;  /* 0x0000000500007c02 */ /* 0x008fce0008000f00 */
.L_x_192:
[----:B-1----:R1:W2:Y:S02]  /*8720*/  SYNCS.PHASECHK.TRANS64.TRYWAIT P0, [R0+URZ], R3 ;  /* 0x00000003000075a7 */ /* 0x0022a400080011ff */
[----:B--2---:R-:W-:Y:S05]  /*8730*/  @!P0 NANOSLEEP.SYNCS 0x989680 ;  /* 0x009896800000895d */ /* 0x004fea0003900000 */
[----:B------:R-:W2:Y:S02]  /*8740*/  @!P0 SYNCS.PHASECHK.TRANS64 P0, [R0+URZ], R3 ;  /* 0x00000003000085a7 */ /* 0x000ea400080010ff */
[----:B--2---:R-:W-:Y:S05]  /*8750*/  @!P0 BRA `(.L_x_192) ;  /* 0xfffffffc00f08947 */ /* 0x004fea000383ffff */
[----:B------:R-:W-:Y:S05]  /*8760*/  BRA `(.L_x_193) ;  /* 0xffffffac00a47947 */ /* 0x000fea000383ffff */
.L_x_66:
[----:B---3--:R-:W-:-:S07]  /*8770*/  MOV R0, UR5 ;  /* 0x0000000500007c02 */ /* 0x008fce0008000f00 */
.L_x_194:
[----:B-1----:R1:W2:Y:S02]  /*8780*/  SYNCS.PHASECHK.TRANS64.TRYWAIT P0, [R0+URZ], R3 ;  /* 0x00000003000075a7 */ /* 0x0022a400080011ff */
[----:B--2---:R-:W-:Y:S05]  /*8790*/  @!P0 NANOSLEEP.SYNCS 0x989680 ;  /* 0x009896800000895d */ /* 0x004fea0003900000 */
[----:B------:R-:W2:Y:S02]  /*87a0*/  @!P0 SYNCS.PHASECHK.TRANS64 P0, [R0+URZ], R3 ;  /* 0x00000003000085a7 */ /* 0x000ea400080010ff */
[----:B--2---:R-:W-:Y:S05]  /*87b0*/  @!P0 BRA `(.L_x_194) ;  /* 0xfffffffc00f08947 */ /* 0x004fea000383ffff */
[----:B------:R-:W-:Y:S05]  /*87c0*/  BRA `(.L_x_195) ;  /* 0xffffffac00b07947 */ /* 0x000fea000383ffff */
.L_x_67:
[----:B---3--:R-:W-:-:S07]  /*87d0*/  MOV R0, UR5 ;  /* 0x0000000500007c02 */ /* 0x008fce0008000f00 */
.L_x_196:
[----:B-1----:R1:W2:Y:S02]  /*87e0*/  SYNCS.PHASECHK.TRANS64.TRYWAIT P0, [R0+URZ], R3 ;  /* 0x00000003000075a7 */ /* 0x0022a400080011ff */
[----:B--2---:R-:W-:Y:S05]  /*87f0*/  @!P0 NANOSLEEP.SYNCS 0x989680 ;  /* 0x009896800000895d */ /* 0x004fea0003900000 */
[----:B------:R-:W2:Y:S02]  /*8800*/  @!P0 SYNCS.PHASECHK.TRANS64 P0, [R0+URZ], R3 ;  /* 0x00000003000085a7 */ /* 0x000ea400080010ff */
[----:B--2---:R-:W-:Y:S05]  /*8810*/  @!P0 BRA `(.L_x_196) ;  /* 0xfffffffc00f08947 */ /* 0x004fea000383ffff */
[----:B------:R-:W-:Y:S05]  /*8820*/  BRA `(.L_x_197) ;  /* 0xffffffac00bc7947 */ /* 0x000fea000383ffff */
.L_x_68:
[----:B---3--:R-:W-:-:S07]  /*8830*/  MOV R0, UR5 ;  /* 0x0000000500007c02 */ /* 0x008fce0008000f00 */
.L_x_198:
[----:B-1----:R1:W2:Y:S02]  /*8840*/  SYNCS.PHASECHK.TRANS64.TRYWAIT P0, [R0+URZ], R3 ;  /* 0x00000003000075a7 */ /* 0x0022a400080011ff */
[----:B--2---:R-:W-:Y:S05]  /*8850*/  @!P0 NANOSLEEP.SYNCS 0x989680 ;  /* 0x009896800000895d */ /* 0x004fea0003900000 */
[----:B------:R-:W2:Y:S02]  /*8860*/  @!P0 SYNCS.PHASECHK.TRANS64 P0, [R0+URZ], R3 ;  /* 0x00000003000085a7 */ /* 0x000ea400080010ff */
[----:B--2---:R-:W-:Y:S05]  /*8870*/  @!P0 BRA `(.L_x_198) ;  /* 0xfffffffc00f08947 */ /* 0x004fea000383ffff */
[----:B------:R-:W-:Y:S05]  /*8880*/  BRA `(.L_x_199) ;  /* 0xffffffac00c87947 */ /* 0x000fea000383ffff */
.L_x_69:
[----:B---3--:R-:W-:-:S07]  /*8890*/  MOV R0, UR5 ;  /* 0x0000000500007c02 */ /* 0x008fce0008000f00 */
.L_x_200:
[----:B-1----:R1:W2:Y:S02]  /*88a0*/  SYNCS.PHASECHK.TRANS64.TRYWAIT P0, [R0+URZ], R3 ;  /* 0x00000003000075a7 */ /* 0x0022a400080011ff */
[----:B--2---:R-:W-:Y:S05]  /*88b0*/  @!P0 NANOSLEEP.SYNCS 0x989680 ;  /* 0x009896800000895d */ /* 0x004fea0003900000 */
[----:B------:R-:W2:Y:S02]  /*88c0*/  @!P0 SYNCS.PHASECHK.TRANS64 P0, [R0+URZ], R3 ;  /* 0x00000003000085a7 */ /* 0x000ea400080010ff */
[----:B--2---:R-:W-:Y:S05]  /*88d0*/  @!P0 BRA `(.L_x_200) ;  /* 0xfffffffc00f08947 */ /* 0x004fea000383ffff */
[----:B------:R-:W-:Y:S05]  /*88e0*/  BRA `(.L_x_201) ;  /* 0xffffffac00d47947 */ /* 0x000fea000383ffff */
.L_x_70:
[----:B---3--:R-:W-:-:S07]  /*88f0*/  MOV R0, UR5 ;  /* 0x0000000500007c02 */ /* 0x008fce0008000f00 */
.L_x_202:
[----:B-1----:R1:W2:Y:S02]  /*8900*/  SYNCS.PHASECHK.TRANS64.TRYWAIT P0, [R0+URZ], R3 ;  /* 0x00000003000075a7 */ /* 0x0022a400080011ff */
[----:B--2---:R-:W-:Y:S05]  /*8910*/  @!P0 NANOSLEEP.SYNCS 0x989680 ;  /* 0x009896800000895d */ /* 0x004fea0003900000 */
[----:B------:R-:W2:Y:S02]  /*8920*/  @!P0 SYNCS.PHASECHK.TRANS64 P0, [R0+URZ], R3 ;  /* 0x00000003000085a7 */ /* 0x000ea400080010ff */
[----:B--2---:R-:W-:Y:S05]  /*8930*/  @!P0 BRA `(.L_x_202) ;  /* 0xfffffffc00f08947 */ /* 0x004fea000383ffff */
[----:B------:R-:W-:Y:S05]  /*8940*/  BRA `(.L_x_203) ;  /* 0xffffffac00e07947 */ /* 0x000fea000383ffff */
.L_x_71:
[----:B---3--:R-:W-:-:S07]  /*8950*/  MOV R0, UR5 ;  /* 0x0000000500007c02 */ /* 0x008fce0008000f00 */
.L_x_204:
[----:B-1----:R1:W2:Y:S02]  /*8960*/  SYNCS.PHASECHK.TRANS64.TRYWAIT P0, [R0+URZ], R3 ;  /* 0x00000003000075a7 */ /* 0x0022a400080011ff */
[----:B--2---:R-:W-:Y:S05]  /*8970*/  @!P0 NANOSLEEP.SYNCS 0x989680 ;  /* 0x009896800000895d */ /* 0x004fea0003900000 */
[----:B------:R-:W2:Y:S02]  /*8980*/  @!P0 SYNCS.PHASECHK.TRANS64 P0, [R0+URZ], R3 ;  /* 0x00000003000085a7 */ /* 0x000ea400080010ff */
[----:B--2---:R-:W-:Y:S05]  /*8990*/  @!P0 BRA `(.L_x_204) ;  /* 0xfffffffc00f08947 */ /* 0x004fea000383ffff */
[----:B------:R-:W-:Y:S05]  /*89a0*/  BRA `(.L_x_205) ;  /* 0xffffffac00ec7947 */ /* 0x000fea000383ffff */
.L_x_72:
[----:B---3--:R-:W-:-:S07]  /*89b0*/  MOV R0, UR5 ;  /* 0x0000000500007c02 */ /* 0x008fce0008000f00 */
.L_x_206:
[----:B-1----:R1:W2:Y:S02]  /*89c0*/  SYNCS.PHASECHK.TRANS64.TRYWAIT P0, [R0+URZ], R3 ;  /* 0x00000003000075a7 */ /* 0x0022a400080011ff */
[----:B--2---:R-:W-:Y:S05]  /*89d0*/  @!P0 NANOSLEEP.SYNCS 0x989680 ;  /* 0x009896800000895d */ /* 0x004fea0003900000 */
[----:B------:R-:W2:Y:S02]  /*89e0*/  @!P0 SYNCS.PHASECHK.TRANS64 P0, [R0+URZ], R3 ;  /* 0x00000003000085a7 */ /* 0x000ea400080010ff */
[----:B--2---:R-:W-:Y:S05]  /*89f0*/  @!P0 BRA `(.L_x_206) ;  /* 0xfffffffc00f08947 */ /* 0x004fea000383ffff */
[----:B------:R-:W-:Y:S05]  /*8a00*/  BRA `(.L_x_207) ;  /* 0xffffffac00f87947 */ /* 0x000fea000383ffff */
.L_x_73:
[----:B---3--:R-:W-:-:S07]  /*8a10*/  MOV R0, UR5 ;  /* 0x0000000500007c02 */ /* 0x008fce0008000f00 */
.L_x_208:
[----:B-1----:R1:W2:Y:S02]  /*8a20*/  SYNCS.PHASECHK.TRANS64.TRYWAIT P0, [R0+URZ], R3 ;  /* 0x00000003000075a7 */ /* 0x0022a400080011ff */
[----:B--2---:R-:W-:Y:S05]  /*8a30*/  @!P0 NANOSLEEP.SYNCS 0x989680 ;  /* 0x009896800000895d */ /* 0x004fea0003900000 */
[----:B------:R-:W2:Y:S02]  /*8a40*/  @!P0 SYNCS.PHASECHK.TRANS64 P0, [R0+URZ], R3 ;  /* 0x00000003000085a7 */ /* 0x000ea400080010ff */
[----:B--2---:R-:W-:Y:S05]  /*8a50*/  @!P0 BRA `(.L_x_208) ;  /* 0xfffffffc00f08947 */ /* 0x004fea000383ffff */
[----:B------:R-:W-:Y:S05]  /*8a60*/  BRA `(.L_x_209) ;  /* 0xffffffb000047947 */ /* 0x000fea000383ffff */
.L_x_74:
[----:B---3--:R-:W-:-:S07]  /*8a70*/  MOV R0, UR5 ;  /* 0x0000000500007c02 */ /* 0x008fce0008000f00 */
.L_x_210:
[----:B-1----:R1:W2:Y:S02]  /*8a80*/  SYNCS.PHASECHK.TRANS64.TRYWAIT P0, [R0+URZ], R3 ;  /* 0x00000003000075a7 */ /* 0x0022a400080011ff */
[----:B--2---:R-:W-:Y:S05]  /*8a90*/  @!P0 NANOSLEEP.SYNCS 0x989680 ;  /* 0x009896800000895d */ /* 0x004fea0003900000 */
[----:B------:R-:W2:Y:S02]  /*8aa0*/  @!P0 SYNCS.PHASECHK.TRANS64 P0, [R0+URZ], R3 ;  /* 0x00000003000085a7 */ /* 0x000ea400080010ff */
[----:B--2---:R-:W-:Y:S05]  /*8ab0*/  @!P0 BRA `(.L_x_210) ;  /* 0xfffffffc00f08947 */ /* 0x004fea000383ffff */
[----:B------:R-:W-:Y:S05]  /*8ac0*/  BRA `(.L_x_211) ;  /* 0xffffffb000107947 */ /* 0x000fea000383ffff */
.L_x_75:
[----:B---3--:R-:W-:-:S07]  /*8ad0*/  MOV R0, UR5 ;  /* 0x0000000500007c02 */ /* 0x008fce0008000f00 */
.L_x_212:
[----:B-1----:R1:W2:Y:S02]  /*8ae0*/  SYNCS.PHASECHK.TRANS64.TRYWAIT P0, [R0+URZ], R3 ;  /* 0x00000003000075a7 */ /* 0x0022a400080011ff */
[----:B--2---:R-:W-:Y:S05]  /*8af0*/  @!P0 NANOSLEEP.SYNCS 0x989680 ;  /* 0x009896800000895d */ /* 0x004fea0003900000 */
[----:B------:R-:W2:Y:S02]  /*8b00*/  @!P0 SYNCS.PHASECHK.TRANS64 P0, [R0+URZ], R3 ;  /* 0x00000003000085a7 */ /* 0x000ea400080010ff */
[----:B--2---:R-:W-:Y:S05]  /*8b10*/  @!P0 BRA `(.L_x_212) ;  /* 0xfffffffc00f08947 */ /* 0x004fea000383ffff */
[----:B------:R-:W-:Y:S05]  /*8b20*/  BRA `(.L_x_213) ;  /* 0xffffffb0001c7947 */ /* 0x000fea000383ffff */
.L_x_76:
[----:B---3--:R-:W-:-:S07]  /*8b30*/  MOV R0, UR5 ;  /* 0x0000000500007c02 */ /* 0x008fce0008000f00 */
.L_x_214:
[----:B-1----:R1:W2:Y:S02]  /*8b40*/  SYNCS.PHASECHK.TRANS64.TRYWAIT P0, [R0+URZ], R3 ;  /* 0x00000003000075a7 */ /* 0x0022a400080011ff */
[----:B--2---:R-:W-:Y:S05]  /*8b50*/  @!P0 NANOSLEEP.SYNCS 0x989680 ;  /* 0x009896800000895d */ /* 0x004fea0003900000 */
[----:B------:R-:W2:Y:S02]  /*8b60*/  @!P0 SYNCS.PHASECHK.TRANS64 P0, [R0+URZ], R3 ;  /* 0x00000003000085a7 */ /* 0x000ea400080010ff */
[----:B--2---:R-:W-:Y:S05]  /*8b70*/  @!P0 BRA `(.L_x_214) ;  /* 0xfffffffc00f08947 */ /* 0x004fea000383ffff */
[----:B------:R-:W-:Y:S05]  /*8b80*/  BRA `(.L_x_215) ;  /* 0xffffffb000287947 */ /* 0x000fea000383ffff */
.L_x_77:
[----:B---3--:R-:W-:-:S07]  /*8b90*/  MOV R0, UR5 ;  /* 0x0000000500007c02 */ /* 0x008fce0008000f00 */
.L_x_216:
[----:B-1----:R1:W2:Y:S02]  /*8ba0*/  SYNCS.PHASECHK.TRANS64.TRYWAIT P0, [R0+URZ], R3 ;  /* 0x00000003000075a7 */ /* 0x0022a400080011ff */
[----:B--2---:R-:W-:Y:S05]  /*8bb0*/  @!P0 NANOSLEEP.SYNCS 0x989680 ;  /* 0x009896800000895d */ /* 0x004fea0003900000 */
[----:B------:R-:W2:Y:S02]  /*8bc0*/  @!P0 SYNCS.PHASECHK.TRANS64 P0, [R0+URZ], R3 ;  /* 0x00000003000085a7 */ /* 0x000ea400080010ff */
[----:B--2---:R-:W-:Y:S05]  /*8bd0*/  @!P0 BRA `(.L_x_216) ;  /* 0xfffffffc00f08947 */ /* 0x004fea000383ffff */
[----:B------:R-:W-:Y:S05]  /*8be0*/  BRA `(.L_x_217) ;  /* 0xffffffb000347947 */ /* 0x000fea000383ffff */
.L_x_78:
[----:B---3--:R-:W-:-:S07]  /*8bf0*/  MOV R0, UR5 ;  /* 0x0000000500007c02 */ /* 0x008fce0008000f00 */
.L_x_218:
[----:B-1----:R1:W2:Y:S02]  /*8c00*/  SYNCS.PHASECHK.TRANS64.TRYWAIT P0, [R0+URZ], R3 ;  /* 0x00000003000075a7 */ /* 0x0022a400080011ff */
[----:B--2---:R-:W-:Y:S05]  /*8c10*/  @!P0 NANOSLEEP.SYNCS 0x989680 ;  /* 0x009896800000895d */ /* 0x004fea0003900000 */
[----:B------:R-:W2:Y:S02]  /*8c20*/  @!P0 SYNCS.PHASECHK.TRANS64 P0, [R0+URZ], R3 ;  /* 0x00000003000085a7 */ /* 0x000ea400080010ff */
[----:B--2---:R-:W-:Y:S05]  /*8c30*/  @!P0 BRA `(.L_x_218) ;  /* 0xfffffffc00f08947 */ /* 0x004fea000383ffff */
[----:B------:R-:W-:Y:S05]  /*8c40*/  BRA `(.L_x_219) ;  /* 0xffffffb000407947 */ /* 0x000fea000383ffff */
.L_x_81:
[----:B-1----:R1:W2:Y:S02]  /*8c50*/  SYNCS.PHASECHK.TRANS64.TRYWAIT P0, [R0+URZ+0x2c0], R5 ;  /* 0x0002c005000075a7 */ /* 0x0022a400080011ff */
[----:B--2---:R-:W-:Y:S05]  /*8c60*/  @!P0 NANOSLEEP.SYNCS 0x989680 ;  /* 0x009896800000895d */ /* 0x004fea0003900000 */
[----:B------:R-:W2:Y:S02]  /*8c70*/  @!P0 SYNCS.PHASECHK.TRANS64 P0, [R0+URZ+0x2c0], R5 ;  /* 0x0002c005000085a7 */ /* 0x000ea400080010ff */
[----:B--2---:R-:W-:Y:S05]  /*8c80*/  @!P0 BRA `(.L_x_81) ;  /* 0xfffffffc00f08947 */ /* 0x004fea000383ffff */
[----:B------:R-:W-:Y:S05]  /*8c90*/  BRA `(.L_x_220) ;  /* 0xffffffb000a07947 */ /* 0x000fea000383ffff */
.L_x_82:
[----:B------:R-:W-:-:S07]  /*8ca0*/  MOV R0, UR5 ;  /* 0x0000000500007c02 */ /* 0x000fce0008000f00 */
.L_x_221:
[----:B-1----:R1:W2:Y:S02]  /*8cb0*/  SYNCS.PHASECHK.TRANS64.TRYWAIT P0, [R0+URZ+0x270], R7 ;  /* 0x00027007000075a7 */ /* 0x0022a400080011ff */
[----:B--2---:R-:W-:Y:S05]  /*8cc0*/  @!P0 NANOSLEEP.SYNCS 0x989680 ;  /* 0x009896800000895d */ /* 0x004fea0003900000 */
[----:B------:R-:W2:Y:S02]  /*8cd0*/  @!P0 SYNCS.PHASECHK.TRANS64 P0, [R0+URZ+0x270], R7 ;  /* 0x00027007000085a7 */ /* 0x000ea400080010ff */
[----:B--2---:R-:W-:Y:S05]  /*8ce0*/  @!P0 BRA `(.L_x_221) ;  /* 0xfffffffc00f08947 */ /* 0x004fea000383ffff */
[----:B------:R-:W-:Y:S05]  /*8cf0*/  BRA `(.L_x_222) ;  /* 0xffffffb000b07947 */ /* 0x000fea000383ffff */
.L_x_83:
[----:B-1----:R1:W2:Y:S02]  /*8d00*/  SYNCS.PHASECHK.TRANS64.TRYWAIT P1, [R0+URZ+0x260], R5 ;  /* 0x00026005000075a7 */ /* 0x0022a400080211ff */
[----:B--2---:R-:W-:Y:S05]  /*8d10*/  @!P1 NANOSLEEP.SYNCS 0x989680 ;  /* 0x009896800000995d */ /* 0x004fea0003900000 */
[----:B------:R-:W2:Y:S02]  /*8d20*/  @!P1 SYNCS.PHASECHK.TRANS64 P1, [R0+URZ+0x260], R5 ;  /* 0x00026005000095a7 */ /* 0x000ea400080210ff */
[----:B--2---:R-:W-:Y:S05]  /*8d30*/  @!P1 BRA `(.L_x_83) ;  /* 0xfffffffc00f09947 */ /* 0x004fea000383ffff */
[----:B------:R-:W-:Y:S05]  /*8d40*/  BRA `(.L_x_223) ;  /* 0xffffffb000e07947 */ /* 0x000fea000383ffff */
.L_x_86:
[----:B------:R-:W-:-:S07]  /*8d50*/  MOV R0, UR5 ;  /* 0x0000000500007c02 */ /* 0x000fce0008000f00 */
.L_x_224:
[----:B-1----:R1:W2:Y:S02]  /*8d60*/  SYNCS.PHASECHK.TRANS64.TRYWAIT P0, [R0+URZ+0x270], R3 ;  /* 0x00027003000075a7 */ /* 0x0022a400080011ff */
[----:B--2---:R-:W-:Y:S05]  /*8d70*/  @!P0 NANOSLEEP.SYNCS 0x989680 ;  /* 0x009896800000895d */ /* 0x004fea0003900000 */
[----:B------:R-:W2:Y:S02]  /*8d80*/  @!P0 SYNCS.PHASECHK.TRANS64 P0, [R0+URZ+0x270], R3 ;  /* 0x00027003000085a7 */ /* 0x000ea400080010ff */
[----:B--2---:R-:W-:Y:S05]  /*8d90*/  @!P0 BRA `(.L_x_224) ;  /* 0xfffffffc00f08947 */ /* 0x004fea000383ffff */
[----:B------:R-:W-:Y:S05]  /*8da0*/  BRA `(.L_x_85) ;  /* 0xffffffb400347947 */ /* 0x000fea000383ffff */
.L_x_95:
[----:B-1----:R-:W-:-:S04]  /*8db0*/  MOV R4, UR6 ;  /* 0x0000000600047c02 */ /* 0x002fc80008000f00 */
[----:B------:R1:W2:Y:S03]  /*8dc0*/  SYNCS.PHASECHK.TRANS64.TRYWAIT P0, [R4+URZ+0x8], R5 ;  /* 0x00000805040075a7 */ /* 0x0002a600080011ff */
[----:B--2---:R-:W-:Y:S05]  /*8dd0*/  @!P0 NANOSLEEP.SYNCS 0x989680 ;  /* 0x009896800000895d */ /* 0x004fea0003900000 */
[----:B------:R-:W2:Y:S02]  /*8de0*/  @!P0 SYNCS.PHASECHK.TRANS64 P0, [R4+URZ+0x8], R5 ;  /* 0x00000805040085a7 */ /* 0x000ea400080010ff */
[----:B--2---:R-:W-:Y:S05]  /*8df0*/  @!P0 BRA `(.L_x_95) ;  /* 0xfffffffc00ec8947 */ /* 0x004fea000383ffff */
[----:B------:R-:W-:Y:S05]  /*8e00*/  BRA `(.L_x_94) ;  /* 0xffffffb400e87947 */ /* 0x000fea000383ffff */
.L_x_97:
[----:B------:R-:W-:Y:S01]  /*8e10*/  BSSY B0, `(.L_x_225) ;  /* 0x0000006000007945 */ /* 0x000fe20003800000 */
[----:B------:R-:W-:-:S07]  /*8e20*/  MOV R15, 0xffffffff ;  /* 0xffffffff000f7802 */ /* 0x000fce0000000f00 */
[----:B-1---5:R-:W-:Y:S05]  /*8e30*/  WARPSYNC.COLLECTIVE R15, `(.L_x_226) ;  /* 0x000000000f0c7348 */ /* 0x022fea0003c00000 */
[----:B------:R-:W-:Y:S02]  /*8e40*/  ELECT P6, UR79, PT ;  /* 0x00000000004f782f */ /* 0x000fe400038c0000 */
[----:B------:R-:W-:Y:S01]  /*8e50*/  MOV R14, UR79 ;  /* 0x0000004f000e7c02 */ /* 0x000fe20008000f00 */
[----:B-1---5:R-:W-:Y:S10]  /*8e60*/  ENDCOLLECTIVE ;  /* 0x000000000000791b */ /* 0x022ff40003800000 */
.L_x_226:
[----:B------:R-:W-:Y:S05]  /*8e70*/  BSYNC B0 ;  /* 0x0000000000007941 */ /* 0x000fea0003800000 */
.L_x_225:
[----:B------:R-:W-:Y:S05]  /*8e80*/  BRA `(.L_x_227) ;  /* 0xffffffb800187947 */ /* 0x000fea000383ffff */
.L_x_99:
[----:B-1----:R-:W-:-:S04]  /*8e90*/  MOV R2, UR6 ;  /* 0x0000000600027c02 */ /* 0x002fc80008000f00 */
[----:B------:R1:W2:Y:S03]  /*8ea0*/  SYNCS.PHASECHK.TRANS64.TRYWAIT P0, [R2+URZ+0x8], R3 ;  /* 0x00000803020075a7 */ /* 0x0002a600080011ff */
[----:B--2---:R-:W-:Y:S05]  /*8eb0*/  @!P0 NANOSLEEP.SYNCS 0x989680 ;  /* 0x009896800000895d */ /* 0x004fea0003900000 */
[----:B------:R-:W2:Y:S02]  /*8ec0*/  @!P0 SYNCS.PHASECHK.TRANS64 P0, [R2+URZ+0x8], R3 ;  /* 0x00000803020085a7 */ /* 0x000ea400080010ff */
[----:B--2---:R-:W-:Y:S05]  /*8ed0*/  @!P0 BRA `(.L_x_99) ;  /* 0xfffffffc00ec8947 */ /* 0x004fea000383ffff */
[----:B------:R-:W-:Y:S05]  /*8ee0*/  BRA `(.L_x_98) ;  /* 0xffffffb8001c7947 */ /* 0x000fea000383ffff */
.L_x_100:
[----:B-1----:R1:W2:Y:S02]  /*8ef0*/  SYNCS.PHASECHK.TRANS64.TRYWAIT P0, [R0+URZ+0x260], R5 ;  /* 0x00026005000075a7 */ /* 0x0022a400080011ff */
[----:B--2---:R-:W-:Y:S05]  /*8f00*/  @!P0 NANOSLEEP.SYNCS 0x989680 ;  /* 0x009896800000895d */ /* 0x004fea0003900000 */
[----:B------:R-:W2:Y:S02]  /*8f10*/  @!P0 SYNCS.PHASECHK.TRANS64 P0, [R0+URZ+0x260], R5 ;  /* 0x00026005000085a7 */ /* 0x000ea400080010ff */
[----:B--2---:R-:W-:Y:S05]  /*8f20*/  @!P0 BRA `(.L_x_100) ;  /* 0xfffffffc00f08947 */ /* 0x004fea000383ffff */
[----:B------:R-:W-:Y:S05]  /*8f30*/  BRA `(.L_x_228) ;  /* 0xffffffb800f87947 */ /* 0x000fea000383ffff */
.L_x_102:
[----:B------:R-:W-:-:S07]  /*8f40*/  MOV R0, UR10 ;  /* 0x0000000a00007c02 */ /* 0x000fce0008000f00 */
.L_x_229:
[----:B-1----:R1:W2:Y:S02]  /*8f50*/  SYNCS.PHASECHK.TRANS64.TRYWAIT P0, [R0+URZ+0x2a0], R5 ;  /* 0x0002a005000075a7 */ /* 0x0022a400080011ff */
[----:B--2---:R-:W-:Y:S05]  /*8f60*/  @!P0 NANOSLEEP.SYNCS 0x989680 ;  /* 0x009896800000895d */ /* 0x004fea0003900000 */
[----:B------:R-:W2:Y:S02]  /*8f70*/  @!P0 SYNCS.PHASECHK.TRANS64 P0, [R0+URZ+0x2a0], R5 ;  /* 0x0002a005000085a7 */ /* 0x000ea400080010ff */
[----:B--2---:R-:W-:Y:S05]  /*8f80*/  @!P0 BRA `(.L_x_229) ;  /* 0xfffffffc00f08947 */ /* 0x004fea000383ffff */
[----:B------:R-:W-:Y:S05]  /*8f90*/  BRA `(.L_x_230) ;  /* 0xffffffbc00447947 */ /* 0x000fea000383ffff */
.L_x_105:
[----:B------:R-:W-:Y:S07]  /*8fa0*/  MOV R0, UR9 ;  /* 0x0000000900007c02 */ /* 0x000fee0008000f00 */
.L_x_231:
[----:B-1----:R1:W2:Y:S02]  /*8fb0*/  SYNCS.PHASECHK.TRANS64.TRYWAIT P0, [R0+URZ], R5 ;  /* 0x00000005000075a7 */ /* 0x0022a400080011ff */
[----:B--2---:R-:W-:Y:S05]  /*8fc0*/  @!P0 NANOSLEEP.SYNCS 0x989680 ;  /* 0x009896800000895d */ /* 0x004fea0003900000 */
[----:B------:R-:W2:Y:S02]  /*8fd0*/  @!P0 SYNCS.PHASECHK.TRANS64 P0, [R0+URZ], R5 ;  /* 0x00000005000085a7 */ /* 0x000ea400080010ff */
[----:B--2---:R-:W-:Y:S05]  /*8fe0*/  @!P0 BRA `(.L_x_231) ;  /* 0xfffffffc00f08947 */ /* 0x004fea000383ffff */
[----:B------:R-:W-:Y:S05]  /*8ff0*/  BRA `(.L_x_104) ;  /* 0xffffffbc00587947 */ /* 0x000fea000383ffff */
.L_x_109:
[----:B-1----:R-:W-:-:S07]  /*9000*/  MOV R0, UR7 ;  /* 0x0000000700007c02 */ /* 0x002fce0008000f00 */
.L_x_232:
[----:B-1----:R1:W2:Y:S02]  /*9010*/  SYNCS.PHASECHK.TRANS64.TRYWAIT P0, [R0+URZ], R3 ;  /* 0x00000003000075a7 */ /* 0x0022a400080011ff */
[----:B--2---:R-:W-:Y:S05]  /*9020*/  @!P0 NANOSLEEP.SYNCS 0x989680 ;  /* 0x009896800000895d */ /* 0x004fea0003900000 */
[----:B------:R-:W2:Y:S02]  /*9030*/  @!P0 SYNCS.PHASECHK.TRANS64 P0, [R0+URZ], R3 ;  /* 0x00000003000085a7 */ /* 0x000ea400080010ff */
[----:B--2---:R-:W-:Y:S05]  /*9040*/  @!P0 BRA `(.L_x_232) ;  /* 0xfffffffc00f08947 */ /* 0x004fea000383ffff */
[----:B------:R-:W-:Y:S05]  /*9050*/  BRA `(.L_x_233) ;  /* 0xffffffc000247947 */ /* 0x000fea000383ffff */
.L_x_110:
[----:B------:R-:W-:-:S07]  /*9060*/  MOV R0, UR7 ;  /* 0x0000000700007c02 */ /* 0x000fce0008000f00 */
.L_x_234:
[----:B-1----:R1:W2:Y:S02]  /*9070*/  SYNCS.PHASECHK.TRANS64.TRYWAIT P0, [R0+URZ], R3 ;  /* 0x00000003000075a7 */ /* 0x0022a400080011ff */
[----:B--2---:R-:W-:Y:S05]  /*9080*/  @!P0 NANOSLEEP.SYNCS 0x989680 ;  /* 0x009896800000895d */ /* 0x004fea0003900000 */
[----:B------:R-:W2:Y:S02]  /*9090*/  @!P0 SYNCS.PHASECHK.TRANS64 P0, [R0+URZ], R3 ;  /* 0x00000003000085a7 */ /* 0x000ea400080010ff */
[----:B--2---:R-:W-:Y:S05]  /*90a0*/  @!P0 BRA `(.L_x_234) ;  /* 0xfffffffc00f08947 */ /* 0x004fea000383ffff */
[----:B------:R-:W-:Y:S05]  /*90b0*/  BRA `(.L_x_235) ;  /* 0xffffffc000307947 */ /* 0x000fea000383ffff */
.L_x_111:
[----:B------:R-:W-:-:S07]  /*90c0*/  MOV R0, UR7 ;  /* 0x0000000700007c02 */ /* 0x000fce0008000f00 */
.L_x_236:
[----:B-1----:R1:W2:Y:S02]  /*90d0*/  SYNCS.PHASECHK.TRANS64.TRYWAIT P0, [R0+URZ], R3 ;  /* 0x00000003000075a7 */ /* 0x0022a400080011ff */
[----:B--2---:R-:W-:Y:S05]  /*90e0*/  @!P0 NANOSLEEP.SYNCS 0x989680 ;  /* 0x009896800000895d */ /* 0x004fea0003900000 */
[----:B------:R-:W2:Y:S02]  /*90f0*/  @!P0 SYNCS.PHASECHK.TRANS64 P0, [R0+URZ], R3 ;  /* 0x00000003000085a7 */ /* 0x000ea400080010ff */
[----:B--2---:R-:W-:Y:S05]  /*9100*/  @!P0 BRA `(.L_x_236) ;  /* 0xfffffffc00f08947 */ /* 0x004fea000383ffff */
[----:B------:R-:W-:Y:S05]  /*9110*/  BRA `(.L_x_237) ;  /* 0xffffffc0003c7947 */ /* 0x000fea000383ffff */
.L_x_114:
[----:B------:R-:W-:-:S07]  /*9120*/  MOV R0, UR8 ;  /* 0x0000000800007c02 */ /* 0x000fce0008000f00 */
.L_x_238:
[----:B-1----:R1:W2:Y:S02]  /*9130*/  SYNCS.PHASECHK.TRANS64.TRYWAIT P1, [R0+URZ+0x2e0], R3 ;  /* 0x0002e003000075a7 */ /* 0x0022a400080211ff */
[----:B--2---:R-:W-:Y:S05]  /*9140*/  @!P1 NANOSLEEP.SYNCS 0x989680 ;  /* 0x009896800000995d */ /* 0x004fea0003900000 */
[----:B------:R-:W2:Y:S02]  /*9150*/  @!P1 SYNCS.PHASECHK.TRANS64 P1, [R0+URZ+0x2e0], R3 ;  /* 0x0002e003000095a7 */ /* 0x000ea400080210ff */
[----:B--2---:R-:W-:Y:S05]  /*9160*/  @!P1 BRA `(.L_x_238) ;  /* 0xfffffffc00f09947 */ /* 0x004fea000383ffff */
[----:B------:R-:W-:Y:S05]  /*9170*/  BRA `(.L_x_239) ;  /* 0xffffffc000887947 */ /* 0x000fea000383ffff */
.L_x_119:
[----:B--2---:R2:W4:Y:S02]  /*9180*/  SYNCS.PHASECHK.TRANS64.TRYWAIT P0, [R0+URZ+0x260], R3 ;  /* 0x00026003000075a7 */ /* 0x00452400080011ff */
[----:B----4-:R-:W-:Y:S05]  /*9190*/  @!P0 NANOSLEEP.SYNCS 0x989680 ;  /* 0x009896800000895d */ /* 0x010fea0003900000 */
[----:B------:R-:W4:Y:S02]  /*91a0*/  @!P0 SYNCS.PHASECHK.TRANS64 P0, [R0+URZ+0x260], R3 ;  /* 0x00026003000085a7 */ /* 0x000f2400080010ff */
[----:B----4-:R-:W-:Y:S05]  /*91b0*/  @!P0 BRA `(.L_x_119) ;  /* 0xfffffffc00f08947 */ /* 0x010fea000383ffff */
[----:B------:R-:W-:Y:S05]  /*91c0*/  BRA `(.L_x_240) ;  /* 0xffffffc4008c7947 */ /* 0x000fea000383ffff */
.L_x_122:
[----:B------:R-:W-:Y:S07]  /*91d0*/  MOV R0, UR6 ;  /* 0x0000000600007c02 */ /* 0x000fee0008000f00 */
.L_x_241:
[----:B--2---:R2:W4:Y:S02]  /*91e0*/  SYNCS.PHASECHK.TRANS64.TRYWAIT P0, [R0+URZ+0x258], R3 ;  /* 0x00025803000075a7 */ /* 0x00452400080011ff */
[----:B----4-:R-:W-:Y:S05]  /*91f0*/  @!P0 NANOSLEEP.SYNCS 0x989680 ;  /* 0x009896800000895d */ /* 0x010fea0003900000 */
[----:B------:R-:W4:Y:S02]  /*9200*/  @!P0 SYNCS.PHASECHK.TRANS64 P0, [R0+URZ+0x258], R3 ;  /* 0x00025803000085a7 */ /* 0x000f2400080010ff */
[----:B----4-:R-:W-:Y:S05]  /*9210*/  @!P0 BRA `(.L_x_241) ;  /* 0xfffffffc00f08947 */ /* 0x010fea000383ffff */
[----:B------:R-:W-:Y:S05]  /*9220*/  BRA `(.L_x_121) ;  /* 0xffffffc800787947 */ /* 0x000fea000383ffff */
.L_x_125:
[----:B------:R-:W-:Y:S07]  /*9230*/  MOV R3, UR6 ;  /* 0x0000000600037c02 */ /* 0x000fee0008000f00 */
.L_x_242:
[----:B-1----:R1:W2:Y:S02]  /*9240*/  SYNCS.PHASECHK.TRANS64.TRYWAIT P2, [R3+URZ+0x248], R26 ;  /* 0x0002481a030075a7 */ /* 0x0022a400080411ff */
[----:B--2---:R-:W-:Y:S05]  /*9250*/  @!P2 NANOSLEEP.SYNCS 0x989680 ;  /* 0x009896800000a95d */ /* 0x004fea0003900000 */
[----:B------:R-:W2:Y:S02]  /*9260*/  @!P2 SYNCS.PHASECHK.TRANS64 P2, [R3+URZ+0x248], R26 ;  /* 0x0002481a0300a5a7 */ /* 0x000ea400080410ff */
[----:B--2---:R-:W-:Y:S05]  /*9270*/  @!P2 BRA `(.L_x_242) ;  /* 0xfffffffc00f0a947 */ /* 0x004fea000383ffff */
[----:B------:R-:W-:Y:S05]  /*9280*/  BRA `(.L_x_243) ;  /* 0xffffffcc000c7947 */ /* 0x000fea000383ffff */
.L_x_128:
[----:B--2---:R2:W3:Y:S02]  /*9290*/  SYNCS.PHASECHK.TRANS64.TRYWAIT P0, [R0+URZ+0x260], R3 ;  /* 0x00026003000075a7 */ /* 0x0044e400080011ff */
[----:B---3--:R-:W-:Y:S05]  /*92a0*/  @!P0 NANOSLEEP.SYNCS 0x989680 ;  /* 0x009896800000895d */ /* 0x008fea0003900000 */
[----:B------:R-:W3:Y:S02]  /*92b0*/  @!P0 SYNCS.PHASECHK.TRANS64 P0, [R0+URZ+0x260], R3 ;  /* 0x00026003000085a7 */ /* 0x000ee400080010ff */
[----:B---3--:R-:W-:Y:S05]  /*92c0*/  @!P0 BRA `(.L_x_128) ;  /* 0xfffffffc00f08947 */ /* 0x008fea000383ffff */
[----:B------:R-:W-:Y:S05]  /*92d0*/  BRA `(.L_x_244) ;  /* 0xffffffd0006c7947 */ /* 0x000fea000383ffff */
.L_x_139:
[----:B-1----:R-:W-:Y:S04]  /*92e0*/  MOV R0, UR43 ;  /* 0x0000002b00007c02 */ /* 0x002fe80008000f00 */
[----:B------:R1:W2:Y:S03]  /*92f0*/  SYNCS.PHASECHK.TRANS64.TRYWAIT P1, [R0+URZ+0x240], R3 ;  /* 0x00024003000075a7 */ /* 0x0002a600080211ff */
[----:B--2---:R-:W-:Y:S05]  /*9300*/  @!P1 NANOSLEEP.SYNCS 0x989680 ;  /* 0x009896800000995d */ /* 0x004fea0003900000 */
[----:B------:R-:W2:Y:S02]  /*9310*/  @!P1 SYNCS.PHASECHK.TRANS64 P1, [R0+URZ+0x240], R3 ;  /* 0x00024003000095a7 */ /* 0x000ea400080210ff */
[----:B--2---:R-:W-:Y:S05]  /*9320*/  @!P1 BRA `(.L_x_139) ;  /* 0xfffffffc00ec9947 */ /* 0x004fea000383ffff */
[----:B------:R-:W-:Y:S05]  /*9330*/  BRA `(.L_x_138) ;  /* 0xffffffdc004c7947 */ /* 0x000fea000383ffff */
.L_x_141:
[----:B------:R1:W1:Y:S02]  /*9340*/  SYNCS.PHASECHK.TRANS64.TRYWAIT P1, [R113+URZ+0x280], R2 ;  /* 0x00028002710075a7 */ /* 0x00026400080211ff */
[----:B-1----:R-:W-:Y:S05]  /*9350*/  @!P1 NANOSLEEP.SYNCS 0x989680 ;  /* 0x009896800000995d */ /* 0x002fea0003900000 */
[----:B------:R-:W1:Y:S02]  /*9360*/  @!P1 SYNCS.PHASECHK.TRANS64 P1, [R113+URZ+0x280], R2 ;  /* 0x00028002710095a7 */ /* 0x000e6400080210ff */
[----:B-1----:R-:W-:Y:S05]  /*9370*/  @!P1 BRA `(.L_x_141) ;  /* 0xfffffffc00f09947 */ /* 0x002fea000383ffff */
[----:B------:R-:W-:Y:S05]  /*9380*/  BRA `(.L_x_140) ;  /* 0xffffffdc00887947 */ /* 0x000fea000383ffff */
        .weak           $__internal_0_$__cuda_sm10x_tcgen05_guardrail_trap_col_being_dealloced_not_returned_by_alloc
        .type           $__internal_0_$__cuda_sm10x_tcgen05_guardrail_trap_col_being_dealloced_not_returned_by_alloc,@function
        .size           $__internal_0_$__cuda_sm10x_tcgen05_guardrail_trap_col_being_dealloced_not_returned_by_alloc,($__internal_1_$__cuda_sm10x_tcgen05_guardrail_trap_phase_invalid_during_alloc - $__internal_0_$__cuda_sm10x_tcgen05_guardrail_trap_col_being_dealloced_not_returned_by_alloc)
$__internal_0_$__cuda_sm10x_tcgen05_guardrail_trap_col_being_dealloced_not_returned_by_alloc:
[----:B------:R-:W-:Y:S05]  /*9390*/  BPT.TRAP 0x1 ;  /* 0x000000040000795c */ /* 0x000fea0000300000 */
[----:B------:R-:W-:-:S04]  /*93a0*/  HFMA2 R3, -RZ, RZ, 0, 0 ;  /* 0x00000000ff037431 */ /* 0x000fc800000001ff */
[----:B------:R-:W-:Y:S05]  /*93b0*/  RET.REL.NODEC R2 `(_ZN7cutlass13device_kernelINS_4gemm6kernel13GemmUniversalIN4cute5tupleIJiiiiEEENS1_10collective13CollectiveMmaINS1_35MainloopSm100TmaUmmaWarpSpecializedILi36ELi2ELi4ENS5_IJNS4_1CILi2EEENSA_ILi1EEESC_EEEEENS5_IJNSA_ILi128EEENSA_ILi64EEESG_EEENS_12float_e4m3_tENS5_IJlSC_lEEESI_SJ_NS4_8TiledMMAINS4_8MMA_AtomIJNS4_10MMA_TraitsINS4_25SM100_MMA_F8F6F4_2x1SM_SSEJSI_SI_fSF_SG_NS4_17integral_constantINS4_4UMMA5MajorELSQ_0EEESR_NSO_INSP_7ScaleInELSS_0EEEST_EEEEEENS4_6LayoutINS5_IJSC_SC_SC_EEENS5_IJNSA_ILi0EEESY_SY_EEEEENS5_IJNS4_10UnderscoreES11_S11_EEEEENS4_18SM100_TMA_2SM_LOADENS4_14ComposedLayoutINS4_7SwizzleILi2ELi4ELi3EEENS4_18smem_ptr_flag_bitsILi8EEENSW_INS5_IJNSA_ILi8EEESG_EEENS5_IJSG_SC_EEEEEEEvNS4_8identityES14_S1E_vS1F_EENS_8epilogue10collective18CollectiveEpilogueINS1H_23Sm100TmaWarpSpecializedILi1ELi1ELi32ELb0ELb0EEEJNS5_IJSG_SG_SG_EEENS5_IJNSW_ISG_SC_EES1N_EEESI_SJ_SI_SJ_NS1H_6fusion15FusionCallbacksIS1L_NS1P_17LinearCombinationISI_fSI_fLNS_15FloatRoundStyleE2EEES1M_S1O_JEEENS4_5SM1004TMEM4LOAD26SM100_TMEM_LOAD_32dp32b32xENS4_13SM90_TMA_LOADES1E_NS4_39AutoVectorizingCopyWithAssumedAlignmentILi128EEENS4_14SM90_TMA_STOREES1E_S21_S21_EEEvvEEEEvNT_6ParamsE) ;  /* 0xffffff6c02107950 */ /* 0x000fea0003c3ffff */
        .weak           $__internal_1_$__cuda_sm10x_tcgen05_guardrail_trap_phase_invalid_during_alloc
        .type           $__internal_1_$__cuda_sm10x_tcgen05_guardrail_trap_phase_invalid_during_alloc,@function
        .size           $__internal_1_$__cuda_sm10x_tcgen05_guardrail_trap_phase_invalid_during_alloc,($__internal_2_$__cuda_sm10x_tcgen05_guardrail_trap_unallocated_columns_being_dealloced - $__internal_1_$__cuda_sm10x_tcgen05_guardrail_trap_phase_invalid_during_alloc)
$__internal_1_$__cuda_sm10x_tcgen05_guardrail_trap_phase_invalid_during_alloc:
[----:B------:R-:W-:Y:S05]  /*93c0*/  BPT.TRAP 0x1 ;  /* 0x000000040000795c */ /* 0x000fea0000300000 */
[----:B------:R-:W-:-:S04]  /*93d0*/  MOV R3, 0x0 ;  /* 0x0000000000037802 */ /* 0x000fc80000000f00 */
[----:B------:R-:W-:Y:S05]  /*93e0*/  RET.REL.NODEC R2 `(_ZN7cutlass13device_kernelINS_4gemm6kernel13GemmUniversalIN4cute5tupleIJiiiiEEENS1_10collective13CollectiveMmaINS1_35MainloopSm100TmaUmmaWarpSpecializedILi36ELi2ELi4ENS5_IJNS4_1CILi2EEENSA_ILi1EEESC_EEEEENS5_IJNSA_ILi128EEENSA_ILi64EEESG_EEENS_12float_e4m3_tENS5_IJlSC_lEEESI_SJ_NS4_8TiledMMAINS4_8MMA_AtomIJNS4_10MMA_TraitsINS4_25SM100_MMA_F8F6F4_2x1SM_SSEJSI_SI_fSF_SG_NS4_17integral_constantINS4_4UMMA5MajorELSQ_0EEESR_NSO_INSP_7ScaleInELSS_0EEEST_EEEEEENS4_6LayoutINS5_IJSC_SC_SC_EEENS5_IJNSA_ILi0EEESY_SY_EEEEENS5_IJNS4_10UnderscoreES11_S11_EEEEENS4_18SM100_TMA_2SM_LOADENS4_14ComposedLayoutINS4_7SwizzleILi2ELi4ELi3EEENS4_18smem_ptr_flag_bitsILi8EEENSW_INS5_IJNSA_ILi8EEESG_EEENS5_IJSG_SC_EEEEEEEvNS4_8identityES14_S1E_vS1F_EENS_8epilogue10collective18CollectiveEpilogueINS1H_23Sm100TmaWarpSpecializedILi1ELi1ELi32ELb0ELb0EEEJNS5_IJSG_SG_SG_EEENS5_IJNSW_ISG_SC_EES1N_EEESI_SJ_SI_SJ_NS1H_6fusion15FusionCallbacksIS1L_NS1P_17LinearCombinationISI_fSI_fLNS_15FloatRoundStyleE2EEES1M_S1O_JEEENS4_5SM1004TMEM4LOAD26SM100_TMEM_LOAD_32dp32b32xENS4_13SM90_TMA_LOADES1E_NS4_39AutoVectorizingCopyWithAssumedAlignmentILi128EEENS4_14SM90_TMA_STOREES1E_S21_S21_EEEvvEEEEvNT_6ParamsE) ;  /* 0xffffff6c02047950 */ /* 0x000fea0003c3ffff */
        .weak           $__internal_2_$__cuda_sm10x_tcgen05_guardrail_trap_unallocated_columns_being_dealloced
        .type           $__internal_2_$__cuda_sm10x_tcgen05_guardrail_trap_unallocated_columns_being_dealloced,@function
        .size           $__internal_2_$__cuda_sm10x_tcgen05_guardrail_trap_unallocated_columns_being_dealloced,(.L_x_246 - $__internal_2_$__cuda_sm10x_tcgen05_guardrail_trap_unallocated_columns_being_dealloced)
$__internal_2_$__cuda_sm10x_tcgen05_guardrail_trap_unallocated_columns_being_dealloced:
[----:B------:R-:W-:Y:S05]  /*93f0*/  BPT.TRAP 0x1 ;  /* 0x000000040000795c */ /* 0x000fea0000300000 */
[----:B------:R-:W-:-:S04]  /*9400*/  HFMA2 R3, -RZ, RZ, 0, 0 ;  /* 0x00000000ff037431 */ /* 0x000fc800000001ff */
[----:B------:R-:W-:Y:S05]  /*9410*/  RET.REL.NODEC R2 `(_ZN7cutlass13device_kernelINS_4gemm6kernel13GemmUniversalIN4cute5tupleIJiiiiEEENS1_10collective13CollectiveMmaINS1_35MainloopSm100TmaUmmaWarpSpecializedILi36ELi2ELi4ENS5_IJNS4_1CILi2EEENSA_ILi1EEESC_EEEEENS5_IJNSA_ILi128EEENSA_ILi64EEESG_EEENS_12float_e4m3_tENS5_IJlSC_lEEESI_SJ_NS4_8TiledMMAINS4_8MMA_AtomIJNS4_10MMA_TraitsINS4_25SM100_MMA_F8F6F4_2x1SM_SSEJSI_SI_fSF_SG_NS4_17integral_constantINS4_4UMMA5MajorELSQ_0EEESR_NSO_INSP_7ScaleInELSS_0EEEST_EEEEEENS4_6LayoutINS5_IJSC_SC_SC_EEENS5_IJNSA_ILi0EEESY_SY_EEEEENS5_IJNS4_10UnderscoreES11_S11_EEEEENS4_18SM100_TMA_2SM_LOADENS4_14ComposedLayoutINS4_7SwizzleILi2ELi4ELi3EEENS4_18smem_ptr_flag_bitsILi8EEENSW_INS5_IJNSA_ILi8EEESG_EEENS5_IJSG_SC_EEEEEEEvNS4_8identityES14_S1E_vS1F_EENS_8epilogue10collective18CollectiveEpilogueINS1H_23Sm100TmaWarpSpecializedILi1ELi1ELi32ELb0ELb0EEEJNS5_IJSG_SG_SG_EEENS5_IJNSW_ISG_SC_EES1N_EEESI_SJ_SI_SJ_NS1H_6fusion15FusionCallbacksIS1L_NS1P_17LinearCombinationISI_fSI_fLNS_15FloatRoundStyleE2EEES1M_S1O_JEEENS4_5SM1004TMEM4LOAD26SM100_TMEM_LOAD_32dp32b32xENS4_13SM90_TMA_LOADES1E_NS4_39AutoVectorizingCopyWithAssumedAlignmentILi128EEENS4_14SM90_TMA_STOREES1E_S21_S21_EEEvvEEEEvNT_6ParamsE) ;  /* 0xffffff6802f87950 */ /* 0x000fea0003c3ffff */
.L_x_245:
[----:B------:R-:W-:-:S00]  /*9420*/  BRA `(.L_x_245) ;  /* 0xfffffffc00fc7947 */ /* 0x000fc0000383ffff */
[----:B------:R-:W-:-:S00]  /*9430*/  NOP ;  /* 0x0000000000007918 */ /* 0x000fc00000000000 */
        /* <DEDUP_REMOVED lines=12> */
.L_x_246:


//--------------------- .nv.global.init           --------------------------
	.section	.nv.global.init,"aw",@progbits
.nv.global.init:
	.type		$str$27,@object
	.size		$str$27,($str$28 - $str$27)
$str$27:
        /*0000*/ 	.byte	0x28, 0x61, 0x64, 0x64, 0x72, 0x65, 0x73, 0x73, 0x20, 0x26, 0x20, 0x6d, 0x61, 0x73, 0x6b, 0x29
        /*0010*/ 	.byte	0x20, 0x3d, 0x3d, 0x20, 0x30, 0x00
	.type		$str$28,@object
	.size		$str$28,($str$26 - $str$28)
$str$28:
        /*0016*/ 	.byte	0x2f, 0x74, 0x6d, 0x70, 0x2f, 0x63, 0x75, 0x74, 0x6c, 0x61, 0x73, 0x73, 0x5f, 0x73, 0x77, 0x65
        /*0026*/ 	.byte	0x65, 0x70, 0x5f, 0x73, 0x72, 0x63, 0x2f, 0x69, 0x6e, 0x63, 0x6c, 0x75, 0x64, 0x65, 0x2f, 0x63
        /*0036*/ 	.byte	0x75, 0x74, 0x65, 0x2f, 0x70, 0x6f, 0x69, 0x6e, 0x74, 0x65, 0x72, 0x5f, 0x66, 0x6c, 0x61, 0x67
        /*0046*/ 	.byte	0x67, 0x65, 0x64, 0x2e, 0x68, 0x70, 0x70, 0x00
	.type		$str$26,@object
	.size		$str$26,($str$25 - $str$26)
$str$26:
        /*004e*/ 	.byte	0x2f, 0x74, 0x6d, 0x70, 0x2f, 0x63, 0x75, 0x74, 0x6c, 0x61, 0x73, 0x73, 0x5f, 0x73, 0x77, 0x65
        /*005e*/ 	.byte	0x65, 0x70, 0x5f, 0x73, 0x72, 0x63, 0x2f, 0x69, 0x6e, 0x63, 0x6c, 0x75, 0x64, 0x65, 0x2f, 0x63
        /*006e*/ 	.byte	0x75, 0x74, 0x65, 0x2f, 0x61, 0x74, 0x6f, 0x6d, 0x2f, 0x63, 0x6f, 0x70, 0x79, 0x5f, 0x74, 0x72
        /*007e*/ 	.byte	0x61, 0x69, 0x74, 0x73, 0x5f, 0x73, 0x6d, 0x31, 0x30, 0x30, 0x2e, 0x68, 0x70, 0x70, 0x00
	.type		$str$25,@object
	.size		$str$25,(__unnamed_1 - $str$25)
$str$25:
        /*008d*/ 	.byte	0x28, 0x28, 0x75, 0x69, 0x6e, 0x74, 0x33, 0x32, 0x5f, 0x74, 0x28, 0x74, 0x68, 0x72, 0x65, 0x61
        /*009d*/ 	.byte	0x64, 0x49, 0x64, 0x78, 0x2e, 0x78, 0x29, 0x20, 0x2f, 0x20, 0x33, 0x32, 0x29, 0x20, 0x25, 0x20
        /*00ad*/ 	.byte	0x34, 0x29, 0x20, 0x3d, 0x3d, 0x20, 0x28, 0x28, 0x28, 0x74, 0x6d, 0x65, 0x6d, 0x5f, 0x61, 0x64
        /*00bd*/ 	.byte	0x64, 0x72, 0x20, 0x3e, 0x3e, 0x20, 0x31, 0x36, 0x29, 0x20, 0x2f, 0x20, 0x33, 0x32, 0x29, 0x20
        /*00cd*/ 	.byte	0x25, 0x20, 0x34, 0x29, 0x00
	.type		__unnamed_1,@object
	.size		__unnamed_1,(__unnamed_2 - __unnamed_1)
__unnamed_1:
        /*00d2*/ 	.byte	0x61, 0x75, 0x74, 0x6f, 0x20, 0x63, 0x75, 0x74, 0x65, 0x3a, 0x3a, 0x61, 0x73, 0x5f, 0x70, 0x6f
        /* <DEDUP_REMOVED lines=24> */
        /*0262*/ 	.byte	0x3c, 0x34, 0x30, 0x39, 0x36, 0x3e, 0x3e, 0x3e, 0x3e, 0x5d, 0x00
	.type		__unnamed_2,@object
	.size		__unnamed_2,(.L_2 - __unnamed_2)
__unnamed_2:
        /* <DEDUP_REMOVED lines=40> */
        /*04ed*/ 	.byte	0x74, 0x65, 0x3a, 0x3a, 0x43, 0x3c, 0x30, 0x3e, 0x3e, 0x3e, 0x3e, 0x5d, 0x00
.L_2:


//--------------------- .nv.shared._ZN7cutlass13device_kernelINS_4gemm6kernel13GemmUniversalIN4cute5tupleIJiiiiEEENS1_10collective13CollectiveMmaINS1_35MainloopSm100TmaUmmaWarpSpecializedILi36ELi2ELi4ENS5_IJNS4_1CILi2EEENSA_ILi1EEESC_EEEEENS5_IJNSA_ILi128EEENSA_ILi64EEESG_EEENS_12float_e4m3_tENS5_IJlSC_lEEESI_SJ_NS4_8TiledMMAINS4_8MMA_AtomIJNS4_10MMA_TraitsINS4_25SM100_MMA_F8F6F4_2x1SM_SSEJSI_SI_fSF_SG_NS4_17integral_constantINS4_4UMMA5MajorELSQ_0EEESR_NSO_INSP_7ScaleInELSS_0EEEST_EEEEEENS4_6LayoutINS5_IJSC_SC_SC_EEENS5_IJNSA_ILi0EEESY_SY_EEEEENS5_IJNS4_10UnderscoreES11_S11_EEEEENS4_18SM100_TMA_2SM_LOADENS4_14ComposedLayoutINS4_7SwizzleILi2ELi4ELi3EEENS4_18smem_ptr_flag_bitsILi8EEENSW_INS5_IJNSA_ILi8EEESG_EEENS5_IJSG_SC_EEEEEEEvNS4_8identityES14_S1E_vS1F_EENS_8epilogue10collective18CollectiveEpilogueINS1H_23Sm100TmaWarpSpecializedILi1ELi1ELi32ELb0ELb0EEEJNS5_IJSG_SG_SG_EEENS5_IJNSW_ISG_SC_EES1N_EEESI_SJ_SI_SJ_NS1H_6fusion15FusionCallbacksIS1L_NS1P_17LinearCombinationISI_fSI_fLNS_15FloatRoundStyleE2EEES1M_S1O_JEEENS4_5SM1004TMEM4LOAD26SM100_TMEM_LOAD_32dp32b32xENS4_13SM90_TMA_LOADES1E_NS4_39AutoVectorizingCopyWithAssumedAlignmentILi128EEENS4_14SM90_TMA_STOREES1E_S21_S21_EEEvvEEEEvNT_6ParamsE --------------------------
	.section	.nv.shared._ZN7cutlass13device_kernelINS_4gemm6kernel13GemmUniversalIN4cute5tupleIJiiiiEEENS1_10collective13CollectiveMmaINS1_35MainloopSm100TmaUmmaWarpSpecializedILi36ELi2ELi4ENS5_IJNS4_1CILi2EEENSA_ILi1EEESC_EEEEENS5_IJNSA_ILi128EEENSA_ILi64EEESG_EEENS_12float_e4m3_tENS5_IJlSC_lEEESI_SJ_NS4_8TiledMMAINS4_8MMA_AtomIJNS4_10MMA_TraitsINS4_25SM100_MMA_F8F6F4_2x1SM_SSEJSI_SI_fSF_SG_NS4_17integral_constantINS4_4UMMA5MajorELSQ_0EEESR_NSO_INSP_7ScaleInELSS_0EEEST_EEEEEENS4_6LayoutINS5_IJSC_SC_SC_EEENS5_IJNSA_ILi0EEESY_SY_EEEEENS5_IJNS4_10UnderscoreES11_S11_EEEEENS4_18SM100_TMA_2SM_LOADENS4_14ComposedLayoutINS4_7SwizzleILi2ELi4ELi3EEENS4_18smem_ptr_flag_bitsILi8EEENSW_INS5_IJNSA_ILi8EEESG_EEENS5_IJSG_SC_EEEEEEEvNS4_8identityES14_S1E_vS1F_EENS_8epilogue10collective18CollectiveEpilogueINS1H_23Sm100TmaWarpSpecializedILi1ELi1ELi32ELb0ELb0EEEJNS5_IJSG_SG_SG_EEENS5_IJNSW_ISG_SC_EES1N_EEESI_SJ_SI_SJ_NS1H_6fusion15FusionCallbacksIS1L_NS1P_17LinearCombinationISI_fSI_fLNS_15FloatRoundStyleE2EEES1M_S1O_JEEENS4_5SM1004TMEM4LOAD26SM100_TMEM_LOAD_32dp32b32xENS4_13SM90_TMA_LOADES1E_NS4_39AutoVectorizingCopyWithAssumedAlignmentILi128EEENS4_14SM90_TMA_STOREES1E_S21_S21_EEEvvEEEEvNT_6ParamsE,"aw",@nobits
	.sectionflags	@""
	.align	16
	.zero		1024


//--------------------- .nv.shared.reserved.0     --------------------------
	.section	.nv.shared.reserved.0,"aw",@nobits
	.weak		__nv_reservedSMEM_offset_0_alias
	.size		__nv_reservedSMEM_offset_0_alias, 0, 64
	.other		__nv_reservedSMEM_offset_0_alias,@"STO_CUDA_RESERVED_SHARED STV_DEFAULT"
__nv_reservedSMEM_offset_0_alias:
	.zero		0
.nv.shared.reserved.0:
	.zero		64
	.weak		__nv_reservedSMEM_tcgen05_partition
	.type		__nv_reservedSMEM_tcgen05_partition,@object
	.size		__nv_reservedSMEM_tcgen05_partition,(.L_0 - __nv_reservedSMEM_tcgen05_partition)
__nv_reservedSMEM_tcgen05_partition:
	.zero		32
.L_0:


//--------------------- .nv.global                --------------------------
	.section	.nv.global,"aw",@nobits
.nv.global:
	.type		_ZN40_INTERNAL_8c4da960_4_k_cu_f27fc54f_330314cute1_E,@object
	.size		_ZN40_INTERNAL_8c4da960_4_k_cu_f27fc54f_330314cute1_E,(_ZN40_INTERNAL_8c4da960_4_k_cu_f27fc54f_330314cuda3std3__45__cpo6cbeginE - _ZN40_INTERNAL_8c4da960_4_k_cu_f27fc54f_330314cute1_E)
_ZN40_INTERNAL_8c4da960_4_k_cu_f27fc54f_330314cute1_E:
	.zero		1
	.type		_ZN40_INTERNAL_8c4da960_4_k_cu_f27fc54f_330314cuda3std3__45__cpo6cbeginE,@object
	.size		_ZN40_INTERNAL_8c4da960_4_k_cu_f27fc54f_330314cuda3std3__45__cpo6cbeginE,(_ZN40_INTERNAL_8c4da960_4_k_cu_f27fc54f_330314cuda3std3__48in_placeE - _ZN40_INTERNAL_8c4da960_4_k_cu_f27fc54f_330314cuda3std3__45__cpo6cbeginE)
_ZN40_INTERNAL_8c4da960_4_k_cu_f27fc54f_330314cuda3std3__45__cpo6cbeginE:
	.zero		1
	.type		_ZN40_INTERNAL_8c4da960_4_k_cu_f27fc54f_330314cuda3std3__48in_placeE,@object
	.size		_ZN40_INTERNAL_8c4da960_4_k_cu_f27fc54f_330314cuda3std3__48in_placeE,(_ZN40_INTERNAL_8c4da960_4_k_cu_f27fc54f_330314cuda3std6ranges3__45__cpo9iter_moveE - _ZN40_INTERNAL_8c4da960_4_k_cu_f27fc54f_330314cuda3std3__48in_placeE)
_ZN40_INTERNAL_8c4da960_4_k_cu_f27fc54f_330314cuda3std3__48in_placeE:
	.zero		1
	.type		_ZN40_INTERNAL_8c4da960_4_k_cu_f27fc54f_330314cuda3std6ranges3__45__cpo9iter_moveE,@object
	.size		_ZN40_INTERNAL_8c4da960_4_k_cu_f27fc54f_330314cuda3std6ranges3__45__cpo9iter_moveE,(_ZN40_INTERNAL_8c4da960_4_k_cu_f27fc54f_330314cuda3std3__45__cpo5beginE - _ZN40_INTERNAL_8c4da960_4_k_cu_f27fc54f_330314cuda3std6ranges3__45__cpo9iter_moveE)
_ZN40_INTERNAL_8c4da960_4_k_cu_f27fc54f_330314cuda3std6ranges3__45__cpo9iter_moveE:
	.zero		1
	.type		_ZN40_INTERNAL_8c4da960_4_k_cu_f27fc54f_330314cuda3std3__45__cpo5beginE,@object
	.size		_ZN40_INTERNAL_8c4da960_4_k_cu_f27fc54f_330314cuda3std3__45__cpo5beginE,(_ZN40_INTERNAL_8c4da960_4_k_cu_f27fc54f_330314cuda3std3__442_GLOBAL__N__8c4da960_4_k_cu_f27fc54f_330316ignoreE - _ZN40_INTERNAL_8c4da960_4_k_cu_f27fc54f_330314cuda3std3__45__cpo5beginE)
_ZN40_INTERNAL_8c4da960_4_k_cu_f27fc54f_330314cuda3std3__45__cpo5beginE:
	.zero		1
	.type		_ZN40_INTERNAL_8c4da960_4_k_cu_f27fc54f_330314cuda3std3__442_GLOBAL__N__8c4da960_4_k_cu_f27fc54f_330316ignoreE,@object
	.size		_ZN40_INTERNAL_8c4da960_4_k_cu_f27fc54f_330314cuda3std3__442_GLOBAL__N__8c4da960_4_k_cu_f27fc54f_330316ignoreE,(_ZN40_INTERNAL_8c4da960_4_k_cu_f27fc54f_330314cute7productE - _ZN40_INTERNAL_8c4da960_4_k_cu_f27fc54f_330314cuda3std3__442_GLOBAL__N__8c4da960_4_k_cu_f27fc54f_330316ignoreE)
_ZN40_INTERNAL_8c4da960_4_k_cu_f27fc54f_330314cuda3std3__442_GLOBAL__N__8c4da960_4_k_cu_f27fc54f_330316ignoreE:
	.zero		1
	.type		_ZN40_INTERNAL_8c4da960_4_k_cu_f27fc54f_330314cute7productE,@object
	.size		_ZN40_INTERNAL_8c4da960_4_k_cu_f27fc54f_330314cute7productE,(_ZN40_INTERNAL_8c4da960_4_k_cu_f27fc54f_330314cuda3std3__45__cpo3endE - _ZN40_INTERNAL_8c4da960_4_k_cu_f27fc54f_330314cute7productE)
_ZN40_INTERNAL_8c4da960_4_k_cu_f27fc54f_330314cute7productE:
	.zero		1
	.type		_ZN40_INTERNAL_8c4da960_4_k_cu_f27fc54f_330314cuda3std3__45__cpo3endE,@object
	.size		_ZN40_INTERNAL_8c4da960_4_k_cu_f27fc54f_330314cuda3std3__45__cpo3endE,(_ZN40_INTERNAL_8c4da960_4_k_cu_f27fc54f_330314cuda3std3__419piecewise_constructE - _ZN40_INTERNAL_8c4da960_4_k_cu_f27fc54f_330314cuda3std3__45__cpo3endE)
_ZN40_INTERNAL_8c4da960_4_k_cu_f27fc54f_330314cuda3std3__45__cpo3endE:
	.zero		1
	.type		_ZN40_INTERNAL_8c4da960_4_k_cu_f27fc54f_330314cuda3std3__419piecewise_constructE,@object
	.size		_ZN40_INTERNAL_8c4da960_4_k_cu_f27fc54f_330314cuda3std3__419piecewise_constructE,(_ZN40_INTERNAL_8c4da960_4_k_cu_f27fc54f_330314cuda3std3__45__cpo4cendE - _ZN40_INTERNAL_8c4da960_4_k_cu_f27fc54f_330314cuda3std3__419piecewise_constructE)
_ZN40_INTERNAL_8c4da960_4_k_cu_f27fc54f_330314cuda3std3__419piecewise_constructE:
	.zero		1
	.type		_ZN40_INTERNAL_8c4da960_4_k_cu_f27fc54f_330314cuda3std3__45__cpo4cendE,@object
	.size		_ZN40_INTERNAL_8c4da960_4_k_cu_f27fc54f_330314cuda3std3__45__cpo4cendE,(_ZN40_INTERNAL_8c4da960_4_k_cu_f27fc54f_330314cuda3std6ranges3__45__cpo4swapE - _ZN40_INTERNAL_8c4da960_4_k_cu_f27fc54f_330314cuda3std3__45__cpo4cendE)
_ZN40_INTERNAL_8c4da960_4_k_cu_f27fc54f_330314cuda3std3__45__cpo4cendE:
	.zero		1
	.type		_ZN40_INTERNAL_8c4da960_4_k_cu_f27fc54f_330314cuda3std6ranges3__45__cpo4swapE,@object
	.size		_ZN40_INTERNAL_8c4da960_4_k_cu_f27fc54f_330314cuda3std6ranges3__45__cpo4swapE,(.L_10 - _ZN40_INTERNAL_8c4da960_4_k_cu_f27fc54f_330314cuda3std6ranges3__45__cpo4swapE)
_ZN40_INTERNAL_8c4da960_4_k_cu_f27fc54f_330314cuda3std6ranges3__45__cpo4swapE:
	.zero		1
.L_10:


//--------------------- .nv.constant0._ZN7cutlass13device_kernelINS_4gemm6kernel13GemmUniversalIN4cute5tupleIJiiiiEEENS1_10collective13CollectiveMmaINS1_35MainloopSm100TmaUmmaWarpSpecializedILi36ELi2ELi4ENS5_IJNS4_1CILi2EEENSA_ILi1EEESC_EEEEENS5_IJNSA_ILi128EEENSA_ILi64EEESG_EEENS_12float_e4m3_tENS5_IJlSC_lEEESI_SJ_NS4_8TiledMMAINS4_8MMA_AtomIJNS4_10MMA_TraitsINS4_25SM100_MMA_F8F6F4_2x1SM_SSEJSI_SI_fSF_SG_NS4_17integral_constantINS4_4UMMA5MajorELSQ_0EEESR_NSO_INSP_7ScaleInELSS_0EEEST_EEEEEENS4_6LayoutINS5_IJSC_SC_SC_EEENS5_IJNSA_ILi0EEESY_SY_EEEEENS5_IJNS4_10UnderscoreES11_S11_EEEEENS4_18SM100_TMA_2SM_LOADENS4_14ComposedLayoutINS4_7SwizzleILi2ELi4ELi3EEENS4_18smem_ptr_flag_bitsILi8EEENSW_INS5_IJNSA_ILi8EEESG_EEENS5_IJSG_SC_EEEEEEEvNS4_8identityES14_S1E_vS1F_EENS_8epilogue10collective18CollectiveEpilogueINS1H_23Sm100TmaWarpSpecializedILi1ELi1ELi32ELb0ELb0EEEJNS5_IJSG_SG_SG_EEENS5_IJNSW_ISG_SC_EES1N_EEESI_SJ_SI_SJ_NS1H_6fusion15FusionCallbacksIS1L_NS1P_17LinearCombinationISI_fSI_fLNS_15FloatRoundStyleE2EEES1M_S1O_JEEENS4_5SM1004TMEM4LOAD26SM100_TMEM_LOAD_32dp32b32xENS4_13SM90_TMA_LOADES1E_NS4_39AutoVectorizingCopyWithAssumedAlignmentILi128EEENS4_14SM90_TMA_STOREES1E_S21_S21_EEEvvEEEEvNT_6ParamsE --------------------------
	.section	.nv.constant0._ZN7cutlass13device_kernelINS_4gemm6kernel13GemmUniversalIN4cute5tupleIJiiiiEEENS1_10collective13CollectiveMmaINS1_35MainloopSm100TmaUmmaWarpSpecializedILi36ELi2ELi4ENS5_IJNS4_1CILi2EEENSA_ILi1EEESC_EEEEENS5_IJNSA_ILi128EEENSA_ILi64EEESG_EEENS_12float_e4m3_tENS5_IJlSC_lEEESI_SJ_NS4_8TiledMMAINS4_8MMA_AtomIJNS4_10MMA_TraitsINS4_25SM100_MMA_F8F6F4_2x1SM_SSEJSI_SI_fSF_SG_NS4_17integral_constantINS4_4UMMA5MajorELSQ_0EEESR_NSO_INSP_7ScaleInELSS_0EEEST_EEEEEENS4_6LayoutINS5_IJSC_SC_SC_EEENS5_IJNSA_ILi0EEESY_SY_EEEEENS5_IJNS4_10UnderscoreES11_S11_EEEEENS4_18SM100_TMA_2SM_LOADENS4_14ComposedLayoutINS4_7SwizzleILi2ELi4ELi3EEENS4_18smem_ptr_flag_bitsILi8EEENSW_INS5_IJNSA_ILi8EEESG_EEENS5_IJSG_SC_EEEEEEEvNS4_8identityES14_S1E_vS1F_EENS_8epilogue10collective18CollectiveEpilogueINS1H_23Sm100TmaWarpSpecializedILi1ELi1ELi32ELb0ELb0EEEJNS5_IJSG_SG_SG_EEENS5_IJNSW_ISG_SC_EES1N_EEESI_SJ_SI_SJ_NS1H_6fusion15FusionCallbacksIS1L_NS1P_17LinearCombinationISI_fSI_fLNS_15FloatRoundStyleE2EEES1M_S1O_JEEENS4_5SM1004TMEM4LOAD26SM100_TMEM_LOAD_32dp32b32xENS4_13SM90_TMA_LOADES1E_NS4_39AutoVectorizingCopyWithAssumedAlignmentILi128EEENS4_14SM90_TMA_STOREES1E_S21_S21_EEEvvEEEEvNT_6ParamsE,"a",@progbits
	.sectionflags	@""
	.align	4
.nv.constant0._ZN7cutlass13device_kernelINS_4gemm6kernel13GemmUniversalIN4cute5tupleIJiiiiEEENS1_10collective13CollectiveMmaINS1_35MainloopSm100TmaUmmaWarpSpecializedILi36ELi2ELi4ENS5_IJNS4_1CILi2EEENSA_ILi1EEESC_EEEEENS5_IJNSA_ILi128EEENSA_ILi64EEESG_EEENS_12float_e4m3_tENS5_IJlSC_lEEESI_SJ_NS4_8TiledMMAINS4_8MMA_AtomIJNS4_10MMA_TraitsINS4_25SM100_MMA_F8F6F4_2x1SM_SSEJSI_SI_fSF_SG_NS4_17integral_constantINS4_4UMMA5MajorELSQ_0EEESR_NSO_INSP_7ScaleInELSS_0EEEST_EEEEEENS4_6LayoutINS5_IJSC_SC_SC_EEENS5_IJNSA_ILi0EEESY_SY_EEEEENS5_IJNS4_10UnderscoreES11_S11_EEEEENS4_18SM100_TMA_2SM_LOADENS4_14ComposedLayoutINS4_7SwizzleILi2ELi4ELi3EEENS4_18smem_ptr_flag_bitsILi8EEENSW_INS5_IJNSA_ILi8EEESG_EEENS5_IJSG_SC_EEEEEEEvNS4_8identityES14_S1E_vS1F_EENS_8epilogue10collective18CollectiveEpilogueINS1H_23Sm100TmaWarpSpecializedILi1ELi1ELi32ELb0ELb0EEEJNS5_IJSG_SG_SG_EEENS5_IJNSW_ISG_SC_EES1N_EEESI_SJ_SI_SJ_NS1H_6fusion15FusionCallbacksIS1L_NS1P_17LinearCombinationISI_fSI_fLNS_15FloatRoundStyleE2EEES1M_S1O_JEEENS4_5SM1004TMEM4LOAD26SM100_TMEM_LOAD_32dp32b32xENS4_13SM90_TMA_LOADES1E_NS4_39AutoVectorizingCopyWithAssumedAlignmentILi128EEENS4_14SM90_TMA_STOREES1E_S21_S21_EEEvvEEEEvNT_6ParamsE:
	.zero		2944


//--------------------- SYMBOLS --------------------------

	.type		.nv.reservedSmem.offset0,@object
	.size		.nv.reservedSmem.offset0,0x4
	.type		.nv.reservedSmem.cap,@object
	.size		.nv.reservedSmem.cap,0x4
	.type		__assertfail,@function
